//
// Generated by NVIDIA NVVM Compiler
//
// Compiler Build ID: CL-36424714
// Cuda compilation tools, release 13.0, V13.0.88
// Based on NVVM 20.0.0
//

.version 9.0
.target sm_100
.address_size 64

	// .globl	_Z8calc_fftPyS_S_

.visible .entry _Z8calc_fftPyS_S_(
	.param .u64 .ptr .align 1 _Z8calc_fftPyS_S__param_0,
	.param .u64 .ptr .align 1 _Z8calc_fftPyS_S__param_1,
	.param .u64 .ptr .align 1 _Z8calc_fftPyS_S__param_2
)
{
	.reg .pred 	%p<2>;
	.reg .b32 	%r<178>;
	.reg .b64 	%rd<121>;

	ld.param.u64 	%rd1, [_Z8calc_fftPyS_S__param_0];
	ld.param.u64 	%rd2, [_Z8calc_fftPyS_S__param_1];
	ld.param.u64 	%rd3, [_Z8calc_fftPyS_S__param_2];
	mov.u32 	%r2, %ctaid.x;
	mov.u32 	%r3, %ntid.x;
	mov.u32 	%r4, %tid.x;
	mad.lo.s32 	%r1, %r2, %r3, %r4;
	setp.gt.s32 	%p1, %r1, 15;
	@%p1 bra 	$L__BB0_2;
	cvta.to.global.u64 	%rd4, %rd1;
	cvta.to.global.u64 	%rd5, %rd2;
	cvta.to.global.u64 	%rd6, %rd3;
	ld.global.u64 	%rd7, [%rd5];
	ld.global.u64 	%rd8, [%rd6];
	mul.lo.s64 	%rd9, %rd8, %rd7;
	mul.hi.u64 	%rd10, %rd9, -3237361930784902361;
	shr.u64 	%rd11, %rd10, 21;
	cvt.u32.u64 	%r5, %rd11;
	mov.b64 	%rd12, 2543537;
	cvt.u32.u64 	%r6, %rd12;
	mul.lo.s32 	%r7, %r5, %r6;
	cvt.u32.u64 	%r8, %rd9;
	sub.s32 	%r9, %r8, %r7;
	ld.global.u64 	%rd13, [%rd5+8];
	shr.s32 	%r10, %r1, 31;
	shr.u32 	%r11, %r10, 28;
	add.s32 	%r12, %r1, %r11;
	and.b32  	%r13, %r12, -16;
	sub.s32 	%r14, %r1, %r13;
	mul.wide.s32 	%rd14, %r14, 8;
	add.s64 	%rd15, %rd6, %rd14;
	ld.global.u64 	%rd16, [%rd15];
	mul.lo.s64 	%rd17, %rd16, %rd13;
	mul.hi.u64 	%rd18, %rd17, -3237361930784902361;
	shr.u64 	%rd19, %rd18, 21;
	cvt.u32.u64 	%r15, %rd19;
	mul.lo.s32 	%r16, %r15, %r6;
	cvt.u32.u64 	%r17, %rd17;
	sub.s32 	%r18, %r17, %r16;
	add.s32 	%r19, %r9, %r18;
	ld.global.u64 	%rd20, [%rd5+16];
	shl.b32 	%r20, %r1, 1;
	shr.s32 	%r21, %r20, 31;
	shr.u32 	%r22, %r21, 28;
	add.s32 	%r23, %r20, %r22;
	and.b32  	%r24, %r23, -16;
	sub.s32 	%r25, %r20, %r24;
	mul.wide.s32 	%rd21, %r25, 8;
	add.s64 	%rd22, %rd6, %rd21;
	ld.global.u64 	%rd23, [%rd22];
	mul.lo.s64 	%rd24, %rd23, %rd20;
	mul.hi.u64 	%rd25, %rd24, -3237361930784902361;
	shr.u64 	%rd26, %rd25, 21;
	cvt.u32.u64 	%r26, %rd26;
	mul.lo.s32 	%r27, %r26, %r6;
	cvt.u32.u64 	%r28, %rd24;
	sub.s32 	%r29, %r28, %r27;
	add.s32 	%r30, %r19, %r29;
	ld.global.u64 	%rd27, [%rd5+24];
	mul.lo.s32 	%r31, %r1, 3;
	shr.s32 	%r32, %r31, 31;
	shr.u32 	%r33, %r32, 28;
	add.s32 	%r34, %r31, %r33;
	and.b32  	%r35, %r34, -16;
	sub.s32 	%r36, %r31, %r35;
	mul.wide.s32 	%rd28, %r36, 8;
	add.s64 	%rd29, %rd6, %rd28;
	ld.global.u64 	%rd30, [%rd29];
	mul.lo.s64 	%rd31, %rd30, %rd27;
	mul.hi.u64 	%rd32, %rd31, -3237361930784902361;
	shr.u64 	%rd33, %rd32, 21;
	cvt.u32.u64 	%r37, %rd33;
	mul.lo.s32 	%r38, %r37, %r6;
	cvt.u32.u64 	%r39, %rd31;
	sub.s32 	%r40, %r39, %r38;
	add.s32 	%r41, %r30, %r40;
	ld.global.u64 	%rd34, [%rd5+32];
	shl.b32 	%r42, %r1, 2;
	shr.s32 	%r43, %r42, 31;
	shr.u32 	%r44, %r43, 28;
	add.s32 	%r45, %r42, %r44;
	and.b32  	%r46, %r45, -16;
	sub.s32 	%r47, %r42, %r46;
	mul.wide.s32 	%rd35, %r47, 8;
	add.s64 	%rd36, %rd6, %rd35;
	ld.global.u64 	%rd37, [%rd36];
	mul.lo.s64 	%rd38, %rd37, %rd34;
	mul.hi.u64 	%rd39, %rd38, -3237361930784902361;
	shr.u64 	%rd40, %rd39, 21;
	cvt.u32.u64 	%r48, %rd40;
	mul.lo.s32 	%r49, %r48, %r6;
	cvt.u32.u64 	%r50, %rd38;
	sub.s32 	%r51, %r50, %r49;
	add.s32 	%r52, %r41, %r51;
	ld.global.u64 	%rd41, [%rd5+40];
	mul.lo.s32 	%r53, %r1, 5;
	shr.s32 	%r54, %r53, 31;
	shr.u32 	%r55, %r54, 28;
	add.s32 	%r56, %r53, %r55;
	and.b32  	%r57, %r56, -16;
	sub.s32 	%r58, %r53, %r57;
	mul.wide.s32 	%rd42, %r58, 8;
	add.s64 	%rd43, %rd6, %rd42;
	ld.global.u64 	%rd44, [%rd43];
	mul.lo.s64 	%rd45, %rd44, %rd41;
	mul.hi.u64 	%rd46, %rd45, -3237361930784902361;
	shr.u64 	%rd47, %rd46, 21;
	cvt.u32.u64 	%r59, %rd47;
	mul.lo.s32 	%r60, %r59, %r6;
	cvt.u32.u64 	%r61, %rd45;
	sub.s32 	%r62, %r61, %r60;
	add.s32 	%r63, %r52, %r62;
	ld.global.u64 	%rd48, [%rd5+48];
	mul.lo.s32 	%r64, %r1, 6;
	shr.s32 	%r65, %r64, 31;
	shr.u32 	%r66, %r65, 28;
	add.s32 	%r67, %r64, %r66;
	and.b32  	%r68, %r67, -16;
	sub.s32 	%r69, %r64, %r68;
	mul.wide.s32 	%rd49, %r69, 8;
	add.s64 	%rd50, %rd6, %rd49;
	ld.global.u64 	%rd51, [%rd50];
	mul.lo.s64 	%rd52, %rd51, %rd48;
	mul.hi.u64 	%rd53, %rd52, -3237361930784902361;
	shr.u64 	%rd54, %rd53, 21;
	cvt.u32.u64 	%r70, %rd54;
	mul.lo.s32 	%r71, %r70, %r6;
	cvt.u32.u64 	%r72, %rd52;
	sub.s32 	%r73, %r72, %r71;
	add.s32 	%r74, %r63, %r73;
	ld.global.u64 	%rd55, [%rd5+56];
	mul.lo.s32 	%r75, %r1, 7;
	shr.s32 	%r76, %r75, 31;
	shr.u32 	%r77, %r76, 28;
	add.s32 	%r78, %r75, %r77;
	and.b32  	%r79, %r78, -16;
	sub.s32 	%r80, %r75, %r79;
	mul.wide.s32 	%rd56, %r80, 8;
	add.s64 	%rd57, %rd6, %rd56;
	ld.global.u64 	%rd58, [%rd57];
	mul.lo.s64 	%rd59, %rd58, %rd55;
	mul.hi.u64 	%rd60, %rd59, -3237361930784902361;
	shr.u64 	%rd61, %rd60, 21;
	cvt.u32.u64 	%r81, %rd61;
	mul.lo.s32 	%r82, %r81, %r6;
	cvt.u32.u64 	%r83, %rd59;
	sub.s32 	%r84, %r83, %r82;
	add.s32 	%r85, %r74, %r84;
	ld.global.u64 	%rd62, [%rd5+64];
	shl.b32 	%r86, %r1, 3;
	shr.s32 	%r87, %r86, 31;
	shr.u32 	%r88, %r87, 28;
	add.s32 	%r89, %r86, %r88;
	and.b32  	%r90, %r89, -16;
	sub.s32 	%r91, %r86, %r90;
	mul.wide.s32 	%rd63, %r91, 8;
	add.s64 	%rd64, %rd6, %rd63;
	ld.global.u64 	%rd65, [%rd64];
	mul.lo.s64 	%rd66, %rd65, %rd62;
	mul.hi.u64 	%rd67, %rd66, -3237361930784902361;
	shr.u64 	%rd68, %rd67, 21;
	cvt.u32.u64 	%r92, %rd68;
	mul.lo.s32 	%r93, %r92, %r6;
	cvt.u32.u64 	%r94, %rd66;
	sub.s32 	%r95, %r94, %r93;
	add.s32 	%r96, %r85, %r95;
	ld.global.u64 	%rd69, [%rd5+72];
	mul.lo.s32 	%r97, %r1, 9;
	shr.s32 	%r98, %r97, 31;
	shr.u32 	%r99, %r98, 28;
	add.s32 	%r100, %r97, %r99;
	and.b32  	%r101, %r100, -16;
	sub.s32 	%r102, %r97, %r101;
	mul.wide.s32 	%rd70, %r102, 8;
	add.s64 	%rd71, %rd6, %rd70;
	ld.global.u64 	%rd72, [%rd71];
	mul.lo.s64 	%rd73, %rd72, %rd69;
	mul.hi.u64 	%rd74, %rd73, -3237361930784902361;
	shr.u64 	%rd75, %rd74, 21;
	cvt.u32.u64 	%r103, %rd75;
	mul.lo.s32 	%r104, %r103, %r6;
	cvt.u32.u64 	%r105, %rd73;
	sub.s32 	%r106, %r105, %r104;
	add.s32 	%r107, %r96, %r106;
	ld.global.u64 	%rd76, [%rd5+80];
	mul.lo.s32 	%r108, %r1, 10;
	shr.s32 	%r109, %r108, 31;
	shr.u32 	%r110, %r109, 28;
	add.s32 	%r111, %r108, %r110;
	and.b32  	%r112, %r111, -16;
	sub.s32 	%r113, %r108, %r112;
	mul.wide.s32 	%rd77, %r113, 8;
	add.s64 	%rd78, %rd6, %rd77;
	ld.global.u64 	%rd79, [%rd78];
	mul.lo.s64 	%rd80, %rd79, %rd76;
	mul.hi.u64 	%rd81, %rd80, -3237361930784902361;
	shr.u64 	%rd82, %rd81, 21;
	cvt.u32.u64 	%r114, %rd82;
	mul.lo.s32 	%r115, %r114, %r6;
	cvt.u32.u64 	%r116, %rd80;
	sub.s32 	%r117, %r116, %r115;
	add.s32 	%r118, %r107, %r117;
	ld.global.u64 	%rd83, [%rd5+88];
	mul.lo.s32 	%r119, %r1, 11;
	shr.s32 	%r120, %r119, 31;
	shr.u32 	%r121, %r120, 28;
	add.s32 	%r122, %r119, %r121;
	and.b32  	%r123, %r122, -16;
	sub.s32 	%r124, %r119, %r123;
	mul.wide.s32 	%rd84, %r124, 8;
	add.s64 	%rd85, %rd6, %rd84;
	ld.global.u64 	%rd86, [%rd85];
	mul.lo.s64 	%rd87, %rd86, %rd83;
	mul.hi.u64 	%rd88, %rd87, -3237361930784902361;
	shr.u64 	%rd89, %rd88, 21;
	cvt.u32.u64 	%r125, %rd89;
	mul.lo.s32 	%r126, %r125, %r6;
	cvt.u32.u64 	%r127, %rd87;
	sub.s32 	%r128, %r127, %r126;
	add.s32 	%r129, %r118, %r128;
	ld.global.u64 	%rd90, [%rd5+96];
	mul.lo.s32 	%r130, %r1, 12;
	shr.s32 	%r131, %r130, 31;
	shr.u32 	%r132, %r131, 28;
	add.s32 	%r133, %r130, %r132;
	and.b32  	%r134, %r133, -16;
	sub.s32 	%r135, %r130, %r134;
	mul.wide.s32 	%rd91, %r135, 8;
	add.s64 	%rd92, %rd6, %rd91;
	ld.global.u64 	%rd93, [%rd92];
	mul.lo.s64 	%rd94, %rd93, %rd90;
	mul.hi.u64 	%rd95, %rd94, -3237361930784902361;
	shr.u64 	%rd96, %rd95, 21;
	cvt.u32.u64 	%r136, %rd96;
	mul.lo.s32 	%r137, %r136, %r6;
	cvt.u32.u64 	%r138, %rd94;
	sub.s32 	%r139, %r138, %r137;
	add.s32 	%r140, %r129, %r139;
	ld.global.u64 	%rd97, [%rd5+104];
	mul.lo.s32 	%r141, %r1, 13;
	shr.s32 	%r142, %r141, 31;
	shr.u32 	%r143, %r142, 28;
	add.s32 	%r144, %r141, %r143;
	and.b32  	%r145, %r144, -16;
	sub.s32 	%r146, %r141, %r145;
	mul.wide.s32 	%rd98, %r146, 8;
	add.s64 	%rd99, %rd6, %rd98;
	ld.global.u64 	%rd100, [%rd99];
	mul.lo.s64 	%rd101, %rd100, %rd97;
	mul.hi.u64 	%rd102, %rd101, -3237361930784902361;
	shr.u64 	%rd103, %rd102, 21;
	cvt.u32.u64 	%r147, %rd103;
	mul.lo.s32 	%r148, %r147, %r6;
	cvt.u32.u64 	%r149, %rd101;
	sub.s32 	%r150, %r149, %r148;
	add.s32 	%r151, %r140, %r150;
	ld.global.u64 	%rd104, [%rd5+112];
	mul.lo.s32 	%r152, %r1, 14;
	shr.s32 	%r153, %r152, 31;
	shr.u32 	%r154, %r153, 28;
	add.s32 	%r155, %r152, %r154;
	and.b32  	%r156, %r155, -16;
	sub.s32 	%r157, %r152, %r156;
	mul.wide.s32 	%rd105, %r157, 8;
	add.s64 	%rd106, %rd6, %rd105;
	ld.global.u64 	%rd107, [%rd106];
	mul.lo.s64 	%rd108, %rd107, %rd104;
	mul.hi.u64 	%rd109, %rd108, -3237361930784902361;
	shr.u64 	%rd110, %rd109, 21;
	cvt.u32.u64 	%r158, %rd110;
	mul.lo.s32 	%r159, %r158, %r6;
	cvt.u32.u64 	%r160, %rd108;
	sub.s32 	%r161, %r160, %r159;
	add.s32 	%r162, %r151, %r161;
	ld.global.u64 	%rd111, [%rd5+120];
	mul.lo.s32 	%r163, %r1, 15;
	shr.s32 	%r164, %r163, 31;
	shr.u32 	%r165, %r164, 28;
	add.s32 	%r166, %r163, %r165;
	and.b32  	%r167, %r166, -16;
	sub.s32 	%r168, %r163, %r167;
	mul.wide.s32 	%rd112, %r168, 8;
	add.s64 	%rd113, %rd6, %rd112;
	ld.global.u64 	%rd114, [%rd113];
	mul.lo.s64 	%rd115, %rd114, %rd111;
	mul.hi.u64 	%rd116, %rd115, -3237361930784902361;
	shr.u64 	%rd117, %rd116, 21;
	cvt.u32.u64 	%r169, %rd117;
	mul.lo.s32 	%r170, %r169, %r6;
	cvt.u32.u64 	%r171, %rd115;
	sub.s32 	%r172, %r171, %r170;
	add.s32 	%r173, %r162, %r172;
	mul.hi.u32 	%r174, %r173, 1770605117;
	shr.u32 	%r175, %r174, 20;
	mul.lo.s32 	%r176, %r175, 2543537;
	sub.s32 	%r177, %r173, %r176;
	cvt.u64.u32 	%rd118, %r177;
	mul.wide.s32 	%rd119, %r1, 8;
	add.s64 	%rd120, %rd4, %rd119;
	st.global.u64 	[%rd120], %rd118;
$L__BB0_2:
	ret;

}
	// .globl	_Z15calc_revert_fftPyS_S_y
.visible .entry _Z15calc_revert_fftPyS_S_y(
	.param .u64 .ptr .align 1 _Z15calc_revert_fftPyS_S_y_param_0,
	.param .u64 .ptr .align 1 _Z15calc_revert_fftPyS_S_y_param_1,
	.param .u64 .ptr .align 1 _Z15calc_revert_fftPyS_S_y_param_2,
	.param .u64 _Z15calc_revert_fftPyS_S_y_param_3
)
{
	.reg .pred 	%p<2>;
	.reg .b32 	%r<104>;
	.reg .b64 	%rd<140>;

	ld.param.u64 	%rd1, [_Z15calc_revert_fftPyS_S_y_param_0];
	ld.param.u64 	%rd2, [_Z15calc_revert_fftPyS_S_y_param_1];
	ld.param.u64 	%rd3, [_Z15calc_revert_fftPyS_S_y_param_2];
	ld.param.u64 	%rd4, [_Z15calc_revert_fftPyS_S_y_param_3];
	mov.u32 	%r2, %ctaid.x;
	mov.u32 	%r3, %ntid.x;
	mov.u32 	%r4, %tid.x;
	mad.lo.s32 	%r1, %r2, %r3, %r4;
	setp.gt.u32 	%p1, %r1, 15;
	@%p1 bra 	$L__BB1_2;
	cvta.to.global.u64 	%rd5, %rd1;
	cvta.to.global.u64 	%rd6, %rd2;
	cvta.to.global.u64 	%rd7, %rd3;
	ld.global.u64 	%rd8, [%rd6];
	ld.global.u64 	%rd9, [%rd7];
	mul.lo.s64 	%rd10, %rd9, %rd8;
	mul.hi.u64 	%rd11, %rd10, -3237361930784902361;
	shr.u64 	%rd12, %rd11, 21;
	ld.global.u64 	%rd13, [%rd6+8];
	mul.wide.u32 	%rd14, %r1, 8;
	add.s64 	%rd15, %rd7, %rd14;
	ld.global.u64 	%rd16, [%rd15];
	mul.lo.s64 	%rd17, %rd16, %rd13;
	mul.hi.u64 	%rd18, %rd17, -3237361930784902361;
	shr.u64 	%rd19, %rd18, 21;
	ld.global.u64 	%rd20, [%rd6+16];
	shl.b32 	%r5, %r1, 4;
	cvt.u64.u32 	%rd21, %r5;
	and.b64  	%rd22, %rd21, 112;
	add.s64 	%rd23, %rd7, %rd22;
	ld.global.u64 	%rd24, [%rd23];
	mul.lo.s64 	%rd25, %rd24, %rd20;
	mul.hi.u64 	%rd26, %rd25, -3237361930784902361;
	shr.u64 	%rd27, %rd26, 21;
	ld.global.u64 	%rd28, [%rd6+24];
	mul.lo.s32 	%r6, %r1, 24;
	cvt.u64.u32 	%rd29, %r6;
	and.b64  	%rd30, %rd29, 120;
	add.s64 	%rd31, %rd7, %rd30;
	ld.global.u64 	%rd32, [%rd31];
	mul.lo.s64 	%rd33, %rd32, %rd28;
	mul.hi.u64 	%rd34, %rd33, -3237361930784902361;
	shr.u64 	%rd35, %rd34, 21;
	ld.global.u64 	%rd36, [%rd6+32];
	shl.b32 	%r7, %r1, 5;
	cvt.u64.u32 	%rd37, %r7;
	and.b64  	%rd38, %rd37, 96;
	add.s64 	%rd39, %rd7, %rd38;
	ld.global.u64 	%rd40, [%rd39];
	mul.lo.s64 	%rd41, %rd40, %rd36;
	mul.hi.u64 	%rd42, %rd41, -3237361930784902361;
	shr.u64 	%rd43, %rd42, 21;
	ld.global.u64 	%rd44, [%rd6+40];
	mul.lo.s32 	%r8, %r1, 40;
	cvt.u64.u32 	%rd45, %r8;
	and.b64  	%rd46, %rd45, 120;
	add.s64 	%rd47, %rd7, %rd46;
	ld.global.u64 	%rd48, [%rd47];
	mul.lo.s64 	%rd49, %rd48, %rd44;
	mul.hi.u64 	%rd50, %rd49, -3237361930784902361;
	shr.u64 	%rd51, %rd50, 21;
	ld.global.u64 	%rd52, [%rd6+48];
	mul.lo.s32 	%r9, %r1, 48;
	cvt.u64.u32 	%rd53, %r9;
	and.b64  	%rd54, %rd53, 112;
	add.s64 	%rd55, %rd7, %rd54;
	ld.global.u64 	%rd56, [%rd55];
	mul.lo.s64 	%rd57, %rd56, %rd52;
	mul.hi.u64 	%rd58, %rd57, -3237361930784902361;
	shr.u64 	%rd59, %rd58, 21;
	ld.global.u64 	%rd60, [%rd6+56];
	mul.lo.s32 	%r10, %r1, 56;
	cvt.u64.u32 	%rd61, %r10;
	and.b64  	%rd62, %rd61, 120;
	add.s64 	%rd63, %rd7, %rd62;
	ld.global.u64 	%rd64, [%rd63];
	mul.lo.s64 	%rd65, %rd64, %rd60;
	mul.hi.u64 	%rd66, %rd65, -3237361930784902361;
	shr.u64 	%rd67, %rd66, 21;
	ld.global.u64 	%rd68, [%rd6+64];
	shl.b32 	%r11, %r1, 6;
	cvt.u64.u32 	%rd69, %r11;
	and.b64  	%rd70, %rd69, 64;
	add.s64 	%rd71, %rd7, %rd70;
	ld.global.u64 	%rd72, [%rd71];
	mul.lo.s64 	%rd73, %rd72, %rd68;
	mul.hi.u64 	%rd74, %rd73, -3237361930784902361;
	shr.u64 	%rd75, %rd74, 21;
	ld.global.u64 	%rd76, [%rd6+72];
	mul.lo.s32 	%r12, %r1, 72;
	cvt.u64.u32 	%rd77, %r12;
	and.b64  	%rd78, %rd77, 120;
	add.s64 	%rd79, %rd7, %rd78;
	ld.global.u64 	%rd80, [%rd79];
	mul.lo.s64 	%rd81, %rd80, %rd76;
	mul.hi.u64 	%rd82, %rd81, -3237361930784902361;
	shr.u64 	%rd83, %rd82, 21;
	ld.global.u64 	%rd84, [%rd6+80];
	mul.lo.s32 	%r13, %r1, 80;
	cvt.u64.u32 	%rd85, %r13;
	and.b64  	%rd86, %rd85, 112;
	add.s64 	%rd87, %rd7, %rd86;
	ld.global.u64 	%rd88, [%rd87];
	mul.lo.s64 	%rd89, %rd88, %rd84;
	mul.hi.u64 	%rd90, %rd89, -3237361930784902361;
	shr.u64 	%rd91, %rd90, 21;
	ld.global.u64 	%rd92, [%rd6+88];
	mul.lo.s32 	%r14, %r1, 88;
	cvt.u64.u32 	%rd93, %r14;
	and.b64  	%rd94, %rd93, 120;
	add.s64 	%rd95, %rd7, %rd94;
	ld.global.u64 	%rd96, [%rd95];
	mul.lo.s64 	%rd97, %rd96, %rd92;
	mul.hi.u64 	%rd98, %rd97, -3237361930784902361;
	shr.u64 	%rd99, %rd98, 21;
	ld.global.u64 	%rd100, [%rd6+96];
	mul.lo.s32 	%r15, %r1, 96;
	cvt.u64.u32 	%rd101, %r15;
	and.b64  	%rd102, %rd101, 96;
	add.s64 	%rd103, %rd7, %rd102;
	ld.global.u64 	%rd104, [%rd103];
	mul.lo.s64 	%rd105, %rd104, %rd100;
	mul.hi.u64 	%rd106, %rd105, -3237361930784902361;
	shr.u64 	%rd107, %rd106, 21;
	ld.global.u64 	%rd108, [%rd6+104];
	mul.lo.s32 	%r16, %r1, 104;
	cvt.u64.u32 	%rd109, %r16;
	and.b64  	%rd110, %rd109, 120;
	add.s64 	%rd111, %rd7, %rd110;
	ld.global.u64 	%rd112, [%rd111];
	mul.lo.s64 	%rd113, %rd112, %rd108;
	mul.hi.u64 	%rd114, %rd113, -3237361930784902361;
	shr.u64 	%rd115, %rd114, 21;
	ld.global.u64 	%rd116, [%rd6+112];
	mul.lo.s32 	%r17, %r1, 112;
	cvt.u64.u32 	%rd117, %r17;
	and.b64  	%rd118, %rd117, 112;
	add.s64 	%rd119, %rd7, %rd118;
	ld.global.u64 	%rd120, [%rd119];
	mul.lo.s64 	%rd121, %rd120, %rd116;
	mul.hi.u64 	%rd122, %rd121, -3237361930784902361;
	shr.u64 	%rd123, %rd122, 21;
	ld.global.u64 	%rd124, [%rd6+120];
	neg.s32 	%r18, %r1;
	shl.b32 	%r19, %r18, 3;
	cvt.u64.u32 	%rd125, %r19;
	and.b64  	%rd126, %rd125, 120;
	add.s64 	%rd127, %rd7, %rd126;
	ld.global.u64 	%rd128, [%rd127];
	mul.lo.s64 	%rd129, %rd128, %rd124;
	mul.hi.u64 	%rd130, %rd129, -3237361930784902361;
	shr.u64 	%rd131, %rd130, 21;
	cvt.u32.u64 	%r20, %rd12;
	mov.b64 	%rd132, 2543537;
	cvt.u32.u64 	%r21, %rd132;
	mul.lo.s32 	%r22, %r20, %r21;
	cvt.u32.u64 	%r23, %rd10;
	sub.s32 	%r24, %r23, %r22;
	cvt.u32.u64 	%r25, %rd19;
	mul.lo.s32 	%r26, %r25, %r21;
	cvt.u32.u64 	%r27, %rd17;
	sub.s32 	%r28, %r27, %r26;
	add.s32 	%r29, %r28, %r24;
	cvt.u32.u64 	%r30, %rd27;
	mul.lo.s32 	%r31, %r30, %r21;
	cvt.u32.u64 	%r32, %rd25;
	sub.s32 	%r33, %r32, %r31;
	add.s32 	%r34, %r33, %r29;
	cvt.u32.u64 	%r35, %rd35;
	mul.lo.s32 	%r36, %r35, %r21;
	cvt.u32.u64 	%r37, %rd33;
	sub.s32 	%r38, %r37, %r36;
	add.s32 	%r39, %r38, %r34;
	cvt.u32.u64 	%r40, %rd43;
	mul.lo.s32 	%r41, %r40, %r21;
	cvt.u32.u64 	%r42, %rd41;
	sub.s32 	%r43, %r42, %r41;
	add.s32 	%r44, %r43, %r39;
	cvt.u32.u64 	%r45, %rd51;
	mul.lo.s32 	%r46, %r45, %r21;
	cvt.u32.u64 	%r47, %rd49;
	sub.s32 	%r48, %r47, %r46;
	add.s32 	%r49, %r48, %r44;
	cvt.u32.u64 	%r50, %rd59;
	mul.lo.s32 	%r51, %r50, %r21;
	cvt.u32.u64 	%r52, %rd57;
	sub.s32 	%r53, %r52, %r51;
	add.s32 	%r54, %r53, %r49;
	cvt.u32.u64 	%r55, %rd67;
	mul.lo.s32 	%r56, %r55, %r21;
	cvt.u32.u64 	%r57, %rd65;
	sub.s32 	%r58, %r57, %r56;
	add.s32 	%r59, %r58, %r54;
	cvt.u32.u64 	%r60, %rd75;
	mul.lo.s32 	%r61, %r60, %r21;
	cvt.u32.u64 	%r62, %rd73;
	sub.s32 	%r63, %r62, %r61;
	add.s32 	%r64, %r63, %r59;
	cvt.u32.u64 	%r65, %rd83;
	mul.lo.s32 	%r66, %r65, %r21;
	cvt.u32.u64 	%r67, %rd81;
	sub.s32 	%r68, %r67, %r66;
	add.s32 	%r69, %r68, %r64;
	cvt.u32.u64 	%r70, %rd91;
	mul.lo.s32 	%r71, %r70, %r21;
	cvt.u32.u64 	%r72, %rd89;
	sub.s32 	%r73, %r72, %r71;
	add.s32 	%r74, %r73, %r69;
	cvt.u32.u64 	%r75, %rd99;
	mul.lo.s32 	%r76, %r75, %r21;
	cvt.u32.u64 	%r77, %rd97;
	sub.s32 	%r78, %r77, %r76;
	add.s32 	%r79, %r78, %r74;
	cvt.u32.u64 	%r80, %rd107;
	mul.lo.s32 	%r81, %r80, %r21;
	cvt.u32.u64 	%r82, %rd105;
	sub.s32 	%r83, %r82, %r81;
	add.s32 	%r84, %r83, %r79;
	cvt.u32.u64 	%r85, %rd115;
	mul.lo.s32 	%r86, %r85, %r21;
	cvt.u32.u64 	%r87, %rd113;
	sub.s32 	%r88, %r87, %r86;
	add.s32 	%r89, %r88, %r84;
	cvt.u32.u64 	%r90, %rd123;
	mul.lo.s32 	%r91, %r90, %r21;
	cvt.u32.u64 	%r92, %rd121;
	sub.s32 	%r93, %r92, %r91;
	add.s32 	%r94, %r93, %r89;
	cvt.u32.u64 	%r95, %rd131;
	mul.lo.s32 	%r96, %r95, %r21;
	cvt.u32.u64 	%r97, %rd129;
	sub.s32 	%r98, %r97, %r96;
	add.s32 	%r99, %r98, %r94;
	mul.hi.u32 	%r100, %r99, 1770605117;
	shr.u32 	%r101, %r100, 20;
	mul.lo.s32 	%r102, %r101, 2543537;
	sub.s32 	%r103, %r99, %r102;
	cvt.u64.u32 	%rd133, %r103;
	mul.lo.s64 	%rd134, %rd4, %rd133;
	mul.hi.u64 	%rd135, %rd134, -3237361930784902361;
	shr.u64 	%rd136, %rd135, 21;
	mul.lo.s64 	%rd137, %rd136, 2543537;
	sub.s64 	%rd138, %rd134, %rd137;
	add.s64 	%rd139, %rd5, %rd14;
	st.global.u64 	[%rd139], %rd138;
$L__BB1_2:
	ret;

}
	// .globl	_Z16multiply_vectorsPyS_S_
.visible .entry _Z16multiply_vectorsPyS_S_(
	.param .u64 .ptr .align 1 _Z16multiply_vectorsPyS_S__param_0,
	.param .u64 .ptr .align 1 _Z16multiply_vectorsPyS_S__param_1,
	.param .u64 .ptr .align 1 _Z16multiply_vectorsPyS_S__param_2
)
{
	.reg .pred 	%p<2>;
	.reg .b32 	%r<5>;
	.reg .b64 	%rd<18>;

	ld.param.u64 	%rd1, [_Z16multiply_vectorsPyS_S__param_0];
	ld.param.u64 	%rd2, [_Z16multiply_vectorsPyS_S__param_1];
	ld.param.u64 	%rd3, [_Z16multiply_vectorsPyS_S__param_2];
	mov.u32 	%r2, %ctaid.x;
	mov.u32 	%r3, %ntid.x;
	mov.u32 	%r4, %tid.x;
	mad.lo.s32 	%r1, %r2, %r3, %r4;
	setp.gt.s32 	%p1, %r1, 15;
	@%p1 bra 	$L__BB2_2;
	cvta.to.global.u64 	%rd4, %rd1;
	cvta.to.global.u64 	%rd5, %rd2;
	cvta.to.global.u64 	%rd6, %rd3;
	mul.wide.s32 	%rd7, %r1, 8;
	add.s64 	%rd8, %rd4, %rd7;
	ld.global.u64 	%rd9, [%rd8];
	add.s64 	%rd10, %rd5, %rd7;
	ld.global.u64 	%rd11, [%rd10];
	mul.lo.s64 	%rd12, %rd11, %rd9;
	mul.hi.u64 	%rd13, %rd12, -3237361930784902361;
	shr.u64 	%rd14, %rd13, 21;
	mul.lo.s64 	%rd15, %rd14, 2543537;
	sub.s64 	%rd16, %rd12, %rd15;
	add.s64 	%rd17, %rd6, %rd7;
	st.global.u64 	[%rd17], %rd16;
$L__BB2_2:
	ret;

}


// ===== COMPILED SASS (sm_100) =====

	.target	sm_100

	.elftype	@"ET_EXEC"


//--------------------- .note.nv.tkinfo           --------------------------
	.section	.note.nv.tkinfo,"",@"SHT_NOTE"
	.sectionflags	@"SHF_NOTE_NV_TKINFO"
	.tkinfo
        /*0018*/ 	.word	0x00000002
        /*0030*/ 	.string	""
        /*0030*/ 	.string	"ptxas"
        /*0030*/ 	.string	"Cuda compilation tools, release 13.0, V13.0.88"
        /*0030*/ 	.string	"Build cuda_13.0.r13.0/compiler.36424714_0"
        /*0030*/ 	.string	"-arch sm_100 -m 64 "



//--------------------- .note.nv.cuinfo           --------------------------
	.section	.note.nv.cuinfo,"",@"SHT_NOTE"
	.sectionflags	@"SHF_NOTE_NV_CUINFO"
        /*0018*/ 	.short	0x0002
        /*001a*/ 	.short	0x0064
        /*001c*/ 	.short	0x0082
	.zero		2


//--------------------- .nv.info                  --------------------------
	.section	.nv.info,"",@"SHT_CUDA_INFO"
	.align	4


	//----- nvinfo : EIATTR_REGCOUNT
	.align		4
        /*0000*/ 	.byte	0x04, 0x2f
        /*0002*/ 	.short	(.L_1 - .L_0)
	.align		4
.L_0:
        /*0004*/ 	.word	index@(_Z8calc_fftPyS_S_)
        /*0008*/ 	.word	0x00000020


	//----- nvinfo : EIATTR_FRAME_SIZE
	.align		4
.L_1:
        /*000c*/ 	.byte	0x04, 0x11
        /*000e*/ 	.short	(.L_3 - .L_2)
	.align		4
.L_2:
        /*0010*/ 	.word	index@(_Z8calc_fftPyS_S_)
        /*0014*/ 	.word	0x00000000


	//----- nvinfo : EIATTR_REGCOUNT
	.align		4
.L_3:
        /*0018*/ 	.byte	0x04, 0x2f
        /*001a*/ 	.short	(.L_5 - .L_4)
	.align		4
.L_4:
        /*001c*/ 	.word	index@(_Z15calc_revert_fftPyS_S_y)
        /*0020*/ 	.word	0x0000001e


	//----- nvinfo : EIATTR_FRAME_SIZE
	.align		4
.L_5:
        /*0024*/ 	.byte	0x04, 0x11
        /*0026*/ 	.short	(.L_7 - .L_6)
	.align		4
.L_6:
        /*0028*/ 	.word	index@(_Z15calc_revert_fftPyS_S_y)
        /*002c*/ 	.word	0x00000000


	//----- nvinfo : EIATTR_REGCOUNT
	.align		4
.L_7:
        /*0030*/ 	.byte	0x04, 0x2f
        /*0032*/ 	.short	(.L_9 - .L_8)
	.align		4
.L_8:
        /*0034*/ 	.word	index@(_Z16multiply_vectorsPyS_S_)
        /*0038*/ 	.word	0x00000012


	//----- nvinfo : EIATTR_FRAME_SIZE
	.align		4
.L_9:
        /*003c*/ 	.byte	0x04, 0x11
        /*003e*/ 	.short	(.L_11 - .L_10)
	.align		4
.L_10:
        /*0040*/ 	.word	index@(_Z16multiply_vectorsPyS_S_)
        /*0044*/ 	.word	0x00000000


	//----- nvinfo : EIATTR_MIN_STACK_SIZE
	.align		4
.L_11:
        /*0048*/ 	.byte	0x04, 0x12
        /*004a*/ 	.short	(.L_13 - .L_12)
	.align		4
.L_12:
        /*004c*/ 	.word	index@(_Z16multiply_vectorsPyS_S_)
        /*0050*/ 	.word	0x00000000


	//----- nvinfo : EIATTR_MIN_STACK_SIZE
	.align		4
.L_13:
        /*0054*/ 	.byte	0x04, 0x12
        /*0056*/ 	.short	(.L_15 - .L_14)
	.align		4
.L_14:
        /*0058*/ 	.word	index@(_Z15calc_revert_fftPyS_S_y)
        /*005c*/ 	.word	0x00000000


	//----- nvinfo : EIATTR_MIN_STACK_SIZE
	.align		4
.L_15:
        /*0060*/ 	.byte	0x04, 0x12
        /*0062*/ 	.short	(.L_17 - .L_16)
	.align		4
.L_16:
        /*0064*/ 	.word	index@(_Z8calc_fftPyS_S_)
        /*0068*/ 	.word	0x00000000
.L_17:


//--------------------- .nv.compat                --------------------------
	.section	.nv.compat,"",@"SHT_CUDA_COMPAT_INFO"
	.align	4
        /*0000*/ 	.byte	0x02, 0x09, 0x00, 0x00, 0x02, 0x02, 0x01, 0x00, 0x02, 0x05, 0x05, 0x00, 0x03, 0x07, 0x01, 0x01
        /*0010*/ 	.byte	0x02, 0x03, 0x00, 0x00, 0x02, 0x06, 0x01, 0x00, 0x04, 0x0b, 0x08, 0x00, 0x09, 0x00, 0x00, 0x00
        /*0020*/ 	.byte	0x00, 0x00, 0x00, 0x00


//--------------------- .nv.info._Z16multiply_vectorsPyS_S_ --------------------------
	.section	.nv.info._Z16multiply_vectorsPyS_S_,"",@"SHT_CUDA_INFO"
	.sectionflags	@""
	.align	4


	//----- nvinfo : EIATTR_CUDA_API_VERSION
	.align		4
        /*0000*/ 	.byte	0x04, 0x37
        /*0002*/ 	.short	(.L_19 - .L_18)
.L_18:
        /*0004*/ 	.word	0x00000082


	//----- nvinfo : EIATTR_KPARAM_INFO
	.align		4
.L_19:
        /*0008*/ 	.byte	0x04, 0x17
        /*000a*/ 	.short	(.L_21 - .L_20)
.L_20:
        /*000c*/ 	.word	0x00000000
        /*0010*/ 	.short	0x0002
        /*0012*/ 	.short	0x0010
        /*0014*/ 	.byte	0x00, 0xf5, 0x21, 0x00


	//----- nvinfo : EIATTR_KPARAM_INFO
	.align		4
.L_21:
        /*0018*/ 	.byte	0x04, 0x17
        /*001a*/ 	.short	(.L_23 - .L_22)
.L_22:
        /*001c*/ 	.word	0x00000000
        /*0020*/ 	.short	0x0001
        /*0022*/ 	.short	0x0008
        /*0024*/ 	.byte	0x00, 0xf5, 0x21, 0x00


	//----- nvinfo : EIATTR_KPARAM_INFO
	.align		4
.L_23:
        /*0028*/ 	.byte	0x04, 0x17
        /*002a*/ 	.short	(.L_25 - .L_24)
.L_24:
        /*002c*/ 	.word	0x00000000
        /*0030*/ 	.short	0x0000
        /*0032*/ 	.short	0x0000
        /*0034*/ 	.byte	0x00, 0xf5, 0x21, 0x00


	//----- nvinfo : EIATTR_SPARSE_MMA_MASK
	.align		4
.L_25:
        /*0038*/ 	.byte	0x03, 0x50
        /*003a*/ 	.short	0x0000


	//----- nvinfo : EIATTR_MAXREG_COUNT
	.align		4
        /*003c*/ 	.byte	0x03, 0x1b
        /*003e*/ 	.short	0x00ff


	//----- nvinfo : EIATTR_MERCURY_ISA_VERSION
	.align		4
        /*0040*/ 	.byte	0x03, 0x5f
        /*0042*/ 	.short	0x0101


	//----- nvinfo : EIATTR_VRC_CTA_INIT_COUNT
	.align		4
        /*0044*/ 	.byte	0x02, 0x4a
	.zero		1
	.zero		1


	//----- nvinfo : EIATTR_EXIT_INSTR_OFFSETS
	.align		4
        /*0048*/ 	.byte	0x04, 0x1c
        /*004a*/ 	.short	(.L_27 - .L_26)


	//   ....[0]....
.L_26:
        /*004c*/ 	.word	0x00000060


	//   ....[1]....
        /*0050*/ 	.word	0x00000210


	//----- nvinfo : EIATTR_CBANK_PARAM_SIZE
	.align		4
.L_27:
        /*0054*/ 	.byte	0x03, 0x19
        /*0056*/ 	.short	0x0018


	//----- nvinfo : EIATTR_PARAM_CBANK
	.align		4
        /*0058*/ 	.byte	0x04, 0x0a
        /*005a*/ 	.short	(.L_29 - .L_28)
	.align		4
.L_28:
        /*005c*/ 	.word	index@(.nv.constant0._Z16multiply_vectorsPyS_S_)
        /*0060*/ 	.short	0x0380
        /*0062*/ 	.short	0x0018


	//----- nvinfo : EIATTR_SW_WAR
	.align		4
.L_29:
        /*0064*/ 	.byte	0x04, 0x36
        /*0066*/ 	.short	(.L_31 - .L_30)
.L_30:
        /*0068*/ 	.word	0x00000008
.L_31:


//--------------------- .nv.info._Z15calc_revert_fftPyS_S_y --------------------------
	.section	.nv.info._Z15calc_revert_fftPyS_S_y,"",@"SHT_CUDA_INFO"
	.sectionflags	@""
	.align	4


	//----- nvinfo : EIATTR_CUDA_API_VERSION
	.align		4
        /*0000*/ 	.byte	0x04, 0x37
        /*0002*/ 	.short	(.L_33 - .L_32)
.L_32:
        /*0004*/ 	.word	0x00000082


	//----- nvinfo : EIATTR_KPARAM_INFO
	.align		4
.L_33:
        /*0008*/ 	.byte	0x04, 0x17
        /*000a*/ 	.short	(.L_35 - .L_34)
.L_34:
        /*000c*/ 	.word	0x00000000
        /*0010*/ 	.short	0x0003
        /*0012*/ 	.short	0x0018
        /*0014*/ 	.byte	0x00, 0xf0, 0x21, 0x00


	//----- nvinfo : EIATTR_KPARAM_INFO
	.align		4
.L_35:
        /*0018*/ 	.byte	0x04, 0x17
        /*001a*/ 	.short	(.L_37 - .L_36)
.L_36:
        /*001c*/ 	.word	0x00000000
        /*0020*/ 	.short	0x0002
        /*0022*/ 	.short	0x0010
        /*0024*/ 	.byte	0x00, 0xf5, 0x21, 0x00


	//----- nvinfo : EIATTR_KPARAM_INFO
	.align		4
.L_37:
        /*0028*/ 	.byte	0x04, 0x17
        /*002a*/ 	.short	(.L_39 - .L_38)
.L_38:
        /*002c*/ 	.word	0x00000000
        /*0030*/ 	.short	0x0001
        /*0032*/ 	.short	0x0008
        /*0034*/ 	.byte	0x00, 0xf5, 0x21, 0x00


	//----- nvinfo : EIATTR_KPARAM_INFO
	.align		4
.L_39:
        /*0038*/ 	.byte	0x04, 0x17
        /*003a*/ 	.short	(.L_41 - .L_40)
.L_40:
        /*003c*/ 	.word	0x00000000
        /*0040*/ 	.short	0x0000
        /*0042*/ 	.short	0x0000
        /*0044*/ 	.byte	0x00, 0xf5, 0x21, 0x00


	//----- nvinfo : EIATTR_SPARSE_MMA_MASK
	.align		4
.L_41:
        /*0048*/ 	.byte	0x03, 0x50
        /*004a*/ 	.short	0x0000


	//----- nvinfo : EIATTR_MAXREG_COUNT
	.align		4
        /*004c*/ 	.byte	0x03, 0x1b
        /*004e*/ 	.short	0x00ff


	//----- nvinfo : EIATTR_MERCURY_ISA_VERSION
	.align		4
        /*0050*/ 	.byte	0x03, 0x5f
        /*0052*/ 	.short	0x0101


	//----- nvinfo : EIATTR_VRC_CTA_INIT_COUNT
	.align		4
        /*0054*/ 	.byte	0x02, 0x4a
	.zero		1
	.zero		1


	//----- nvinfo : EIATTR_EXIT_INSTR_OFFSETS
	.align		4
        /*0058*/ 	.byte	0x04, 0x1c
        /*005a*/ 	.short	(.L_43 - .L_42)


	//   ....[0]....
.L_42:
        /*005c*/ 	.word	0x00000060


	//   ....[1]....
        /*0060*/ 	.word	0x00001540


	//----- nvinfo : EIATTR_CBANK_PARAM_SIZE
	.align		4
.L_43:
        /*0064*/ 	.byte	0x03, 0x19
        /*0066*/ 	.short	0x0020


	//----- nvinfo : EIATTR_PARAM_CBANK
	.align		4
        /*0068*/ 	.byte	0x04, 0x0a
        /*006a*/ 	.short	(.L_45 - .L_44)
	.align		4
.L_44:
        /*006c*/ 	.word	index@(.nv.constant0._Z15calc_revert_fftPyS_S_y)
        /*0070*/ 	.short	0x0380
        /*0072*/ 	.short	0x0020


	//----- nvinfo : EIATTR_SW_WAR
	.align		4
.L_45:
        /*0074*/ 	.byte	0x04, 0x36
        /*0076*/ 	.short	(.L_47 - .L_46)
.L_46:
        /*0078*/ 	.word	0x00000008
.L_47:


//--------------------- .nv.info._Z8calc_fftPyS_S_ --------------------------
	.section	.nv.info._Z8calc_fftPyS_S_,"",@"SHT_CUDA_INFO"
	.sectionflags	@""
	.align	4


	//----- nvinfo : EIATTR_CUDA_API_VERSION
	.align		4
        /*0000*/ 	.byte	0x04, 0x37
        /*0002*/ 	.short	(.L_49 - .L_48)
.L_48:
        /*0004*/ 	.word	0x00000082


	//----- nvinfo : EIATTR_KPARAM_INFO
	.align		4
.L_49:
        /*0008*/ 	.byte	0x04, 0x17
        /*000a*/ 	.short	(.L_51 - .L_50)
.L_50:
        /*000c*/ 	.word	0x00000000
        /*0010*/ 	.short	0x0002
        /*0012*/ 	.short	0x0010
        /*0014*/ 	.byte	0x00, 0xf5, 0x21, 0x00


	//----- nvinfo : EIATTR_KPARAM_INFO
	.align		4
.L_51:
        /*0018*/ 	.byte	0x04, 0x17
        /*001a*/ 	.short	(.L_53 - .L_52)
.L_52:
        /*001c*/ 	.word	0x00000000
        /*0020*/ 	.short	0x0001
        /*0022*/ 	.short	0x0008
        /*0024*/ 	.byte	0x00, 0xf5, 0x21, 0x00


	//----- nvinfo : EIATTR_KPARAM_INFO
	.align		4
.L_53:
        /*0028*/ 	.byte	0x04, 0x17
        /*002a*/ 	.short	(.L_55 - .L_54)
.L_54:
        /*002c*/ 	.word	0x00000000
        /*0030*/ 	.short	0x0000
        /*0032*/ 	.short	0x0000
        /*0034*/ 	.byte	0x00, 0xf5, 0x21, 0x00


	//----- nvinfo : EIATTR_SPARSE_MMA_MASK
	.align		4
.L_55:
        /*0038*/ 	.byte	0x03, 0x50
        /*003a*/ 	.short	0x0000


	//----- nvinfo : EIATTR_MAXREG_COUNT
	.align		4
        /*003c*/ 	.byte	0x03, 0x1b
        /*003e*/ 	.short	0x00ff


	//----- nvinfo : EIATTR_MERCURY_ISA_VERSION
	.align		4
        /*0040*/ 	.byte	0x03, 0x5f
        /*0042*/ 	.short	0x0101


	//----- nvinfo : EIATTR_VRC_CTA_INIT_COUNT
	.align		4
        /*0044*/ 	.byte	0x02, 0x4a
	.zero		1
	.zero		1


	//----- nvinfo : EIATTR_EXIT_INSTR_OFFSETS
	.align		4
        /*0048*/ 	.byte	0x04, 0x1c
        /*004a*/ 	.short	(.L_57 - .L_56)


	//   ....[0]....
.L_56:
        /*004c*/ 	.word	0x00000060


	//   ....[1]....
        /*0050*/ 	.word	0x00001630


	//----- nvinfo : EIATTR_CBANK_PARAM_SIZE
	.align		4
.L_57:
        /*0054*/ 	.byte	0x03, 0x19
        /*0056*/ 	.short	0x0018


	//----- nvinfo : EIATTR_PARAM_CBANK
	.align		4
        /*0058*/ 	.byte	0x04, 0x0a
        /*005a*/ 	.short	(.L_59 - .L_58)
	.align		4
.L_58:
        /*005c*/ 	.word	index@(.nv.constant0._Z8calc_fftPyS_S_)
        /*0060*/ 	.short	0x0380
        /*0062*/ 	.short	0x0018


	//----- nvinfo : EIATTR_SW_WAR
	.align		4
.L_59:
        /*0064*/ 	.byte	0x04, 0x36
        /*0066*/ 	.short	(.L_61 - .L_60)
.L_60:
        /*0068*/ 	.word	0x00000008
.L_61:


//--------------------- .nv.callgraph             --------------------------
	.section	.nv.callgraph,"",@"SHT_CUDA_CALLGRAPH"
	.align	4
	.sectionentsize	8
	.align		4
        /*0000*/ 	.word	0x00000000
	.align		4
        /*0004*/ 	.word	0xffffffff
	.align		4
        /*0008*/ 	.word	0x00000000
	.align		4
        /*000c*/ 	.word	0xfffffffe
	.align		4
        /*0010*/ 	.word	0x00000000
	.align		4
        /*0014*/ 	.word	0xfffffffd
	.align		4
        /*0018*/ 	.word	0x00000000
	.align		4
        /*001c*/ 	.word	0xfffffffc


//--------------------- .text._Z16multiply_vectorsPyS_S_ --------------------------
	.section	.text._Z16multiply_vectorsPyS_S_,"ax",@progbits
	.align	128
        .global         _Z16multiply_vectorsPyS_S_
        .type           _Z16multiply_vectorsPyS_S_,@function
        .size           _Z16multiply_vectorsPyS_S_,(.L_x_3 - _Z16multiply_vectorsPyS_S_)
        .other          _Z16multiply_vectorsPyS_S_,@"STO_CUDA_ENTRY STV_DEFAULT"
_Z16multiply_vectorsPyS_S_:
.text._Z16multiply_vectorsPyS_S_:
[----:B------:R-:W-:Y:S01]  /*0000*/  LDC R1, c[0x0][0x37c] ;  /* 0x0000df00ff017b82 */ /* 0x000fe20000000800 */
[----:B------:R-:W0:Y:S07]  /*0010*/  S2R R3, SR_TID.X ;  /* 0x0000000000037919 */ /* 0x000e2e0000002100 */
[----:B------:R-:W0:Y:S08]  /*0020*/  S2UR UR4, SR_CTAID.X ;  /* 0x00000000000479c3 */ /* 0x000e300000002500 */
[----:B------:R-:W0:Y:S02]  /*0030*/  LDC R0, c[0x0][0x360] ;  /* 0x0000d800ff007b82 */ /* 0x000e240000000800 */
[----:B0-----:R-:W-:-:S05]  /*0040*/  IMAD R0, R0, UR4, R3 ;  /* 0x0000000400007c24 */ /* 0x001fca000f8e0203 */
[----:B------:R-:W-:-:S13]  /*0050*/  ISETP.GT.AND P0, PT, R0, 0xf, PT ;  /* 0x0000000f0000780c */ /* 0x000fda0003f04270 */
[----:B------:R-:W-:Y:S05]  /*0060*/  @P0 EXIT ;  /* 0x000000000000094d */ /* 0x000fea0003800000 */
[----:B------:R-:W0:Y:S01]  /*0070*/  LDC.64 R2, c[0x0][0x380] ;  /* 0x0000e000ff027b82 */ /* 0x000e220000000a00 */
[----:B------:R-:W1:Y:S07]  /*0080*/  LDCU.64 UR4, c[0x0][0x358] ;  /* 0x00006b00ff0477ac */ /* 0x000e6e0008000a00 */
[----:B------:R-:W2:Y:S08]  /*0090*/  LDC.64 R4, c[0x0][0x388] ;  /* 0x0000e200ff047b82 */ /* 0x000eb00000000a00 */
[----:B------:R-:W3:Y:S01]  /*00a0*/  LDC.64 R14, c[0x0][0x390] ;  /* 0x0000e400ff0e7b82 */ /* 0x000ee20000000a00 */
[----:B0-----:R-:W-:-:S06]  /*00b0*/  IMAD.WIDE R2, R0, 0x8, R2 ;  /* 0x0000000800027825 */ /* 0x001fcc00078e0202 */
[----:B-1----:R-:W4:Y:S01]  /*00c0*/  LDG.E.64 R2, desc[UR4][R2.64] ;  /* 0x0000000402027981 */ /* 0x002f22000c1e1b00 */
[----:B--2---:R-:W-:-:S06]  /*00d0*/  IMAD.WIDE R4, R0, 0x8, R4 ;  /* 0x0000000800047825 */ /* 0x004fcc00078e0204 */
[----:B------:R-:W4:Y:S02]  /*00e0*/  LDG.E.64 R4, desc[UR4][R4.64] ;  /* 0x0000000404047981 */ /* 0x000f24000c1e1b00 */
[-C--:B----4-:R-:W-:Y:S02]  /*00f0*/  IMAD R9, R5, R2.reuse, RZ ;  /* 0x0000000205097224 */ /* 0x090fe400078e02ff */
[----:B------:R-:W-:-:S04]  /*0100*/  IMAD.WIDE.U32 R6, R4, R2, RZ ;  /* 0x0000000204067225 */ /* 0x000fc800078e00ff */
[----:B------:R-:W-:-:S05]  /*0110*/  IMAD R9, R3, R4, R9 ;  /* 0x0000000403097224 */ /* 0x000fca00078e0209 */
[----:B------:R-:W-:-:S05]  /*0120*/  IADD3 R7, PT, PT, R7, R9, RZ ;  /* 0x0000000907077210 */ /* 0x000fca0007ffe0ff */
[----:B------:R-:W-:-:S04]  /*0130*/  IMAD.WIDE.U32 R8, R7, -0x15ce8cd9, RZ ;  /* 0xea31732707087825 */ /* 0x000fc800078e00ff */
[----:B------:R-:W-:-:S04]  /*0140*/  IMAD.WIDE.U32 R10, P0, R6, -0x2ced6b87, R8 ;  /* 0xd3129479060a7825 */ /* 0x000fc80007800008 */
[----:B------:R-:W-:Y:S01]  /*0150*/  IMAD.WIDE.U32 R8, R6, -0x15ce8cd9, RZ ;  /* 0xea31732706087825 */ /* 0x000fe200078e00ff */
[----:B------:R-:W-:Y:S02]  /*0160*/  IADD3.X R13, PT, PT, RZ, RZ, RZ, P0, !PT ;  /* 0x000000ffff0d7210 */ /* 0x000fe400007fe4ff */
[----:B------:R-:W-:Y:S02]  /*0170*/  MOV R12, R11 ;  /* 0x0000000b000c7202 */ /* 0x000fe40000000f00 */
[----:B------:R-:W-:-:S05]  /*0180*/  IADD3 RZ, P0, PT, R9, R10, RZ ;  /* 0x0000000a09ff7210 */ /* 0x000fca0007f1e0ff */
[----:B------:R-:W-:-:S05]  /*0190*/  IMAD.WIDE.U32.X R2, R7, -0x2ced6b87, R12, P0 ;  /* 0xd312947907027825 */ /* 0x000fca00000e040c */
[--C-:B------:R-:W-:Y:S02]  /*01a0*/  SHF.R.U64 R9, R2, 0x15, R3.reuse ;  /* 0x0000001502097819 */ /* 0x100fe40000001203 */
[----:B------:R-:W-:-:S03]  /*01b0*/  SHF.R.U32.HI R2, RZ, 0x15, R3 ;  /* 0x00000015ff027819 */ /* 0x000fc60000011603 */
[----:B------:R-:W-:-:S04]  /*01c0*/  IMAD.WIDE.U32 R4, R9, -0x26cfb1, R6 ;  /* 0xffd9304f09047825 */ /* 0x000fc800078e0006 */
[----:B------:R-:W-:-:S05]  /*01d0*/  IMAD R2, R2, -0x26cfb1, RZ ;  /* 0xffd9304f02027824 */ /* 0x000fca00078e02ff */
[----:B------:R-:W-:Y:S01]  /*01e0*/  IADD3 R5, PT, PT, R5, -R9, R2 ;  /* 0x8000000905057210 */ /* 0x000fe20007ffe002 */
[----:B---3--:R-:W-:-:S05]  /*01f0*/  IMAD.WIDE R2, R0, 0x8, R14 ;  /* 0x0000000800027825 */ /* 0x008fca00078e020e */
[----:B------:R-:W-:Y:S01]  /*0200*/  STG.E.64 desc[UR4][R2.64], R4 ;  /* 0x0000000402007986 */ /* 0x000fe2000c101b04 */
[----:B------:R-:W-:Y:S05]  /*0210*/  EXIT ;  /* 0x000000000000794d */ /* 0x000fea0003800000 */
.L_x_0:
[----:B------:R-:W-:-:S00]  /*0220*/  BRA `(.L_x_0) ;  /* 0xfffffffc00fc7947 */ /* 0x000fc0000383ffff */
[----:B------:R-:W-:-:S00]  /*0230*/  NOP ;  /* 0x0000000000007918 */ /* 0x000fc00000000000 */
        /* <DEDUP_REMOVED lines=12> */
.L_x_3:


//--------------------- .text._Z15calc_revert_fftPyS_S_y --------------------------
	.section	.text._Z15calc_revert_fftPyS_S_y,"ax",@progbits
	.align	128
        .global         _Z15calc_revert_fftPyS_S_y
        .type           _Z15calc_revert_fftPyS_S_y,@function
        .size           _Z15calc_revert_fftPyS_S_y,(.L_x_4 - _Z15calc_revert_fftPyS_S_y)
        .other          _Z15calc_revert_fftPyS_S_y,@"STO_CUDA_ENTRY STV_DEFAULT"
_Z15calc_revert_fftPyS_S_y:
.text._Z15calc_revert_fftPyS_S_y:
[----:B------:R-:W-:Y:S01]  /*0000*/  LDC R1, c[0x0][0x37c] ;  /* 0x0000df00ff017b82 */ /* 0x000fe20000000800 */
[----:B------:R-:W0:Y:S07]  /*0010*/  S2R R3, SR_TID.X ;  /* 0x0000000000037919 */ /* 0x000e2e0000002100 */
[----:B------:R-:W0:Y:S08]  /*0020*/  S2UR UR4, SR_CTAID.X ;  /* 0x00000000000479c3 */ /* 0x000e300000002500 */
[----:B------:R-:W0:Y:S02]  /*0030*/  LDC R0, c[0x0][0x360] ;  /* 0x0000d800ff007b82 */ /* 0x000e240000000800 */
[----:B0-----:R-:W-:-:S05]  /*0040*/  IMAD R0, R0, UR4, R3 ;  /* 0x0000000400007c24 */ /* 0x001fca000f8e0203 */
[----:B------:R-:W-:-:S13]  /*0050*/  ISETP.GT.U32.AND P0, PT, R0, 0xf, PT ;  /* 0x0000000f0000780c */ /* 0x000fda0003f04070 */
[----:B------:R-:W-:Y:S05]  /*0060*/  @P0 EXIT ;  /* 0x000000000000094d */ /* 0x000fea0003800000 */
[----:B------:R-:W0:Y:S01]  /*0070*/  LDC.64 R4, c[0x0][0x390] ;  /* 0x0000e400ff047b82 */ /* 0x000e220000000a00 */
[----:B------:R-:W0:Y:S01]  /*0080*/  LDCU.64 UR4, c[0x0][0x358] ;  /* 0x00006b00ff0477ac */ /* 0x000e220008000a00 */
[----:B------:R-:W1:Y:S06]  /*0090*/  LDCU.64 UR6, c[0x0][0x390] ;  /* 0x00007200ff0677ac */ /* 0x000e6c0008000a00 */
[----:B------:R-:W2:Y:S08]  /*00a0*/  LDC.64 R8, c[0x0][0x388] ;  /* 0x0000e200ff087b82 */ /* 0x000eb00000000a00 */
[----:B------:R-:W3:Y:S01]  /*00b0*/  LDC.64 R16, c[0x0][0x390] ;  /* 0x0000e400ff107b82 */ /* 0x000ee20000000a00 */
[----:B0-----:R-:W4:Y:S04]  /*00c0*/  LDG.E.64 R4, desc[UR4][R4.64] ;  /* 0x0000000404047981 */ /* 0x001f28000c1e1b00 */
[----:B--2---:R-:W4:Y:S01]  /*00d0*/  LDG.E.64 R10, desc[UR4][R8.64] ;  /* 0x00000004080a7981 */ /* 0x004f22000c1e1b00 */
[----:B------:R-:W-:-:S03]  /*00e0*/  SHF.L.U32 R2, R0, 0x4, RZ ;  /* 0x0000000400027819 */ /* 0x000fc600000006ff */
[----:B------:R-:W2:Y:S01]  /*00f0*/  LDG.E.64 R22, desc[UR4][R8.64+0x8] ;  /* 0x0000080408167981 */ /* 0x000ea2000c1e1b00 */
[----:B---3--:R-:W-:Y:S01]  /*0100*/  IMAD.WIDE.U32 R16, R0, 0x8, R16 ;  /* 0x0000000800107825 */ /* 0x008fe200078e0010 */
[----:B------:R-:W-:Y:S02]  /*0110*/  LOP3.LUT R2, R2, 0x70, RZ, 0xc0, !PT ;  /* 0x0000007002027812 */ /* 0x000fe400078ec0ff */
[----:B------:R-:W3:Y:S04]  /*0120*/  LDG.E.64 R14, desc[UR4][R8.64+0x10] ;  /* 0x00001004080e7981 */ /* 0x000ee8000c1e1b00 */
[----:B------:R-:W2:Y:S01]  /*0130*/  LDG.E.64 R16, desc[UR4][R16.64] ;  /* 0x0000000410107981 */ /* 0x000ea2000c1e1b00 */
[----:B-1----:R-:W-:Y:S01]  /*0140*/  IADD3 R2, P0, PT, R2, UR6, RZ ;  /* 0x0000000602027c10 */ /* 0x002fe2000ff1e0ff */
[----:B------:R-:W-:-:S02]  /*0150*/  IMAD R6, R0, 0x18, RZ ;  /* 0x0000001800067824 */ /* 0x000fc400078e02ff */
[----:B------:R-:W5:Y:S01]  /*0160*/  LDG.E.64 R20, desc[UR4][R8.64+0x18] ;  /* 0x0000180408147981 */ /* 0x000f62000c1e1b00 */
[----:B------:R-:W-:-:S06]  /*0170*/  IADD3.X R3, PT, PT, RZ, UR7, RZ, P0, !PT ;  /* 0x00000007ff037c10 */ /* 0x000fcc00087fe4ff */
[----:B------:R-:W3:Y:S01]  /*0180*/  LDG.E.64 R2, desc[UR4][R2.64] ;  /* 0x0000000402027981 */ /* 0x000ee2000c1e1b00 */
[----:B------:R-:W-:-:S04]  /*0190*/  LOP3.LUT R6, R6, 0x78, RZ, 0xc0, !PT ;  /* 0x0000007806067812 */ /* 0x000fc800078ec0ff */
[----:B------:R-:W-:-:S04]  /*01a0*/  IADD3 R6, P0, PT, R6, UR6, RZ ;  /* 0x0000000606067c10 */ /* 0x000fc8000ff1e0ff */
[----:B------:R-:W-:-:S06]  /*01b0*/  IADD3.X R7, PT, PT, RZ, UR7, RZ, P0, !PT ;  /* 0x00000007ff077c10 */ /* 0x000fcc00087fe4ff */
[----:B------:R-:W5:Y:S01]  /*01c0*/  LDG.E.64 R6, desc[UR4][R6.64] ;  /* 0x0000000406067981 */ /* 0x000f62000c1e1b00 */
[-C--:B----4-:R-:W-:Y:S02]  /*01d0*/  IMAD R5, R5, R10.reuse, RZ ;  /* 0x0000000a05057224 */ /* 0x090fe400078e02ff */
[----:B------:R-:W-:-:S04]  /*01e0*/  IMAD.WIDE.U32 R12, R4, R10, RZ ;  /* 0x0000000a040c7225 */ /* 0x000fc800078e00ff */
[----:B------:R-:W-:-:S05]  /*01f0*/  IMAD R5, R11, R4, R5 ;  /* 0x000000040b057224 */ /* 0x000fca00078e0205 */
[----:B------:R-:W-:-:S05]  /*0200*/  IADD3 R11, PT, PT, R13, R5, RZ ;  /* 0x000000050d0b7210 */ /* 0x000fca0007ffe0ff */
[----:B------:R-:W-:Y:S01]  /*0210*/  IMAD.WIDE.U32 R18, R11, -0x15ce8cd9, RZ ;  /* 0xea3173270b127825 */ /* 0x000fe200078e00ff */
[----:B------:R-:W-:-:S03]  /*0220*/  SHF.L.U32 R10, R0, 0x5, RZ ;  /* 0x00000005000a7819 */ /* 0x000fc600000006ff */
[----:B--2---:R-:W-:Y:S02]  /*0230*/  IMAD R13, R17, R22, RZ ;  /* 0x00000016110d7224 */ /* 0x004fe400078e02ff */
[----:B------:R-:W-:Y:S01]  /*0240*/  IMAD.WIDE.U32 R18, P0, R12, -0x2ced6b87, R18 ;  /* 0xd31294790c127825 */ /* 0x000fe20007800012 */
[----:B------:R-:W-:-:S03]  /*0250*/  LOP3.LUT R10, R10, 0x60, RZ, 0xc0, !PT ;  /* 0x000000600a0a7812 */ /* 0x000fc600078ec0ff */
[----:B------:R-:W-:-:S04]  /*0260*/  IMAD.WIDE.U32 R4, R12, -0x15ce8cd9, RZ ;  /* 0xea3173270c047825 */ /* 0x000fc800078e00ff */
[----:B------:R-:W-:Y:S01]  /*0270*/  IMAD R13, R23, R16, R13 ;  /* 0x00000010170d7224 */ /* 0x000fe200078e020d */
[----:B------:R-:W-:Y:S01]  /*0280*/  IADD3.X R23, PT, PT, RZ, RZ, RZ, P0, !PT ;  /* 0x000000ffff177210 */ /* 0x000fe200007fe4ff */
[----:B------:R-:W-:Y:S01]  /*0290*/  IMAD.WIDE.U32 R16, R16, R22, RZ ;  /* 0x0000001610107225 */ /* 0x000fe200078e00ff */
[----:B------:R-:W-:Y:S02]  /*02a0*/  IADD3 RZ, P0, PT, R5, R18, RZ ;  /* 0x0000001205ff7210 */ /* 0x000fe40007f1e0ff */
[----:B------:R-:W-:Y:S02]  /*02b0*/  MOV R22, R19 ;  /* 0x0000001300167202 */ /* 0x000fe40000000f00 */
[----:B------:R-:W-:Y:S02]  /*02c0*/  IADD3 R10, P1, PT, R10, UR6, RZ ;  /* 0x000000060a0a7c10 */ /* 0x000fe4000ff3e0ff */
[----:B------:R-:W-:Y:S01]  /*02d0*/  IADD3 R17, PT, PT, R17, R13, RZ ;  /* 0x0000000d11117210 */ /* 0x000fe20007ffe0ff */
[----:B------:R-:W-:Y:S01]  /*02e0*/  IMAD.WIDE.U32.X R22, R11, -0x2ced6b87, R22, P0 ;  /* 0xd31294790b167825 */ /* 0x000fe200000e0416 */
[----:B------:R-:W-:Y:S01]  /*02f0*/  IADD3.X R11, PT, PT, RZ, UR7, RZ, P1, !PT ;  /* 0x00000007ff0b7c10 */ /* 0x000fe20008ffe4ff */
[----:B------:R-:W2:Y:S02]  /*0300*/  LDG.E.64 R18, desc[UR4][R8.64+0x20] ;  /* 0x0000200408127981 */ /* 0x000ea4000c1e1b00 */
[----:B---3--:R-:W-:-:S02]  /*0310*/  IMAD R3, R3, R14, RZ ;  /* 0x0000000e03037224 */ /* 0x008fc400078e02ff */
[----:B------:R-:W-:Y:S01]  /*0320*/  IMAD.WIDE.U32 R24, R17, -0x15ce8cd9, RZ ;  /* 0xea31732711187825 */ /* 0x000fe200078e00ff */
[----:B------:R-:W2:Y:S03]  /*0330*/  LDG.E.64 R10, desc[UR4][R10.64] ;  /* 0x000000040a0a7981 */ /* 0x000ea6000c1e1b00 */
[----:B------:R-:W-:-:S04]  /*0340*/  IMAD.WIDE.U32 R4, R2, R14, RZ ;  /* 0x0000000e02047225 */ /* 0x000fc800078e00ff */
[----:B------:R-:W-:Y:S02]  /*0350*/  IMAD R13, R15, R2, R3 ;  /* 0x000000020f0d7224 */ /* 0x000fe400078e0203 */
[----:B------:R-:W-:-:S03]  /*0360*/  IMAD.WIDE.U32 R2, P0, R16, -0x2ced6b87, R24 ;  /* 0xd312947910027825 */ /* 0x000fc60007800018 */
[----:B------:R-:W-:Y:S01]  /*0370*/  IADD3 R13, PT, PT, R5, R13, RZ ;  /* 0x0000000d050d7210 */ /* 0x000fe20007ffe0ff */
[----:B------:R-:W-:Y:S01]  /*0380*/  IMAD.WIDE.U32 R14, R16, -0x15ce8cd9, RZ ;  /* 0xea317327100e7825 */ /* 0x000fe200078e00ff */
[----:B------:R-:W-:Y:S02]  /*0390*/  IADD3.X R25, PT, PT, RZ, RZ, RZ, P0, !PT ;  /* 0x000000ffff197210 */ /* 0x000fe400007fe4ff */
[----:B------:R-:W-:Y:S02]  /*03a0*/  MOV R24, R3 ;  /* 0x0000000300187202 */ /* 0x000fe40000000f00 */
[----:B------:R-:W-:Y:S01]  /*03b0*/  IADD3 RZ, P0, PT, R15, R2, RZ ;  /* 0x000000020fff7210 */ /* 0x000fe20007f1e0ff */
[----:B------:R-:W-:Y:S01]  /*03c0*/  IMAD.WIDE.U32 R14, R13, -0x15ce8cd9, RZ ;  /* 0xea3173270d0e7825 */ /* 0x000fe200078e00ff */
[----:B------:R-:W-:-:S03]  /*03d0*/  SHF.R.U64 R23, R22, 0x15, R23 ;  /* 0x0000001516177819 */ /* 0x000fc60000001217 */
[----:B------:R-:W-:-:S04]  /*03e0*/  IMAD.WIDE.U32.X R24, R17, -0x2ced6b87, R24, P0 ;  /* 0xd312947911187825 */ /* 0x000fc800000e0418 */
[----:B------:R-:W-:-:S04]  /*03f0*/  IMAD.WIDE.U32 R2, R4, -0x15ce8cd9, RZ ;  /* 0xea31732704027825 */ /* 0x000fc800078e00ff */
[----:B------:R-:W-:Y:S02]  /*0400*/  IMAD R5, R23, -0x26cfb1, R12 ;  /* 0xffd9304f17057824 */ /* 0x000fe400078e020c */
[----:B------:R-:W-:-:S04]  /*0410*/  IMAD.WIDE.U32 R14, P0, R4, -0x2ced6b87, R14 ;  /* 0xd3129479040e7825 */ /* 0x000fc8000780000e */
[C---:B------:R-:W-:Y:S02]  /*0420*/  IMAD R12, R0.reuse, 0x28, RZ ;  /* 0x00000028000c7824 */ /* 0x040fe400078e02ff */
[----:B------:R-:W-:Y:S01]  /*0430*/  IMAD R2, R0, 0x30, RZ ;  /* 0x0000003000027824 */ /* 0x000fe200078e02ff */
[----:B------:R-:W-:Y:S02]  /*0440*/  IADD3 RZ, P1, PT, R3, R14, RZ ;  /* 0x0000000e03ff7210 */ /* 0x000fe40007f3e0ff */
[----:B------:R-:W-:Y:S02]  /*0450*/  LOP3.LUT R12, R12, 0x78, RZ, 0xc0, !PT ;  /* 0x000000780c0c7812 */ /* 0x000fe400078ec0ff */
[----:B------:R-:W-:Y:S02]  /*0460*/  LOP3.LUT R14, R2, 0x70, RZ, 0xc0, !PT ;  /* 0x00000070020e7812 */ /* 0x000fe400078ec0ff */
[----:B------:R-:W-:Y:S02]  /*0470*/  IADD3.X R23, PT, PT, RZ, RZ, RZ, P0, !PT ;  /* 0x000000ffff177210 */ /* 0x000fe400007fe4ff */
[----:B------:R-:W-:-:S02]  /*0480*/  IADD3 R2, P2, PT, R12, UR6, RZ ;  /* 0x000000060c027c10 */ /* 0x000fc4000ff5e0ff */
[----:B------:R-:W-:Y:S02]  /*0490*/  IADD3 R14, P0, PT, R14, UR6, RZ ;  /* 0x000000060e0e7c10 */ /* 0x000fe4000ff1e0ff */
[----:B------:R-:W-:Y:S01]  /*04a0*/  SHF.R.U64 R17, R24, 0x15, R25 ;  /* 0x0000001518117819 */ /* 0x000fe20000001219 */
[----:B-----5:R-:W-:Y:S01]  /*04b0*/  IMAD R25, R7, R20, RZ ;  /* 0x0000001407197224 */ /* 0x020fe200078e02ff */
[----:B------:R-:W-:Y:S02]  /*04c0*/  MOV R22, R15 ;  /* 0x0000000f00167202 */ /* 0x000fe40000000f00 */
[----:B------:R-:W-:Y:S02]  /*04d0*/  IADD3.X R3, PT, PT, RZ, UR7, RZ, P2, !PT ;  /* 0x00000007ff037c10 */ /* 0x000fe400097fe4ff */
[----:B------:R-:W-:Y:S01]  /*04e0*/  IADD3.X R15, PT, PT, RZ, UR7, RZ, P0, !PT ;  /* 0x00000007ff0f7c10 */ /* 0x000fe200087fe4ff */
[----:B------:R-:W-:Y:S02]  /*04f0*/  IMAD R25, R21, R6, R25 ;  /* 0x0000000615197224 */ /* 0x000fe400078e0219 */
[----:B------:R-:W-:Y:S01]  /*0500*/  IMAD.WIDE.U32 R6, R6, R20, RZ ;  /* 0x0000001406067225 */ /* 0x000fe200078e00ff */
[----:B------:R-:W3:Y:S03]  /*0510*/  LDG.E.64 R2, desc[UR4][R2.64] ;  /* 0x0000000402027981 */ /* 0x000ee6000c1e1b00 */
[----:B------:R-:W-:Y:S01]  /*0520*/  IMAD.WIDE.U32.X R22, R13, -0x2ced6b87, R22, P1 ;  /* 0xd31294790d167825 */ /* 0x000fe200008e0416 */
[----:B------:R-:W3:Y:S04]  /*0530*/  LDG.E.64 R20, desc[UR4][R8.64+0x28] ;  /* 0x0000280408147981 */ /* 0x000ee8000c1e1b00 */
[----:B------:R-:W4:Y:S04]  /*0540*/  LDG.E.64 R14, desc[UR4][R14.64] ;  /* 0x000000040e0e7981 */ /* 0x000f28000c1e1b00 */
[----:B------:R-:W4:Y:S01]  /*0550*/  LDG.E.64 R12, desc[UR4][R8.64+0x30] ;  /* 0x00003004080c7981 */ /* 0x000f22000c1e1b00 */
[----:B------:R-:W-:-:S02]  /*0560*/  SHF.R.U64 R23, R22, 0x15, R23 ;  /* 0x0000001516177819 */ /* 0x000fc40000001217 */
[----:B------:R-:W-:Y:S01]  /*0570*/  IADD3 R7, PT, PT, R7, R25, RZ ;  /* 0x0000001907077210 */ /* 0x000fe20007ffe0ff */
[----:B------:R-:W-:Y:S02]  /*0580*/  IMAD R16, R17, -0x26cfb1, R16 ;  /* 0xffd9304f11107824 */ /* 0x000fe400078e0210 */
[----:B--2---:R-:W-:-:S04]  /*0590*/  IMAD R11, R11, R18, RZ ;  /* 0x000000120b0b7224 */ /* 0x004fc800078e02ff */
[----:B------:R-:W-:Y:S02]  /*05a0*/  IMAD R11, R19, R10, R11 ;  /* 0x0000000a130b7224 */ /* 0x000fe400078e020b */
[----:B------:R-:W-:-:S04]  /*05b0*/  IMAD.WIDE.U32 R18, R10, R18, RZ ;  /* 0x000000120a127225 */ /* 0x000fc800078e00ff */
[----:B------:R-:W-:Y:S02]  /*05c0*/  IMAD R10, R23, -0x26cfb1, R4 ;  /* 0xffd9304f170a7824 */ /* 0x000fe400078e0204 */
[----:B------:R-:W-:-:S03]  /*05d0*/  IMAD.WIDE.U32 R22, R7, -0x15ce8cd9, RZ ;  /* 0xea31732707167825 */ /* 0x000fc600078e00ff */
[----:B------:R-:W-:Y:S01]  /*05e0*/  IADD3 R10, PT, PT, R10, R16, R5 ;  /* 0x000000100a0a7210 */ /* 0x000fe20007ffe005 */
[----:B------:R-:W-:Y:S01]  /*05f0*/  IMAD.WIDE.U32 R16, R6, -0x15ce8cd9, RZ ;  /* 0xea31732706107825 */ /* 0x000fe200078e00ff */
[----:B------:R-:W-:-:S03]  /*0600*/  IADD3 R11, PT, PT, R19, R11, RZ ;  /* 0x0000000b130b7210 */ /* 0x000fc60007ffe0ff */
[----:B------:R-:W-:-:S05]  /*0610*/  IMAD.WIDE.U32 R22, P0, R6, -0x2ced6b87, R22 ;  /* 0xd312947906167825 */ /* 0x000fca0007800016 */
[----:B------:R-:W-:Y:S02]  /*0620*/  IADD3.X R25, PT, PT, RZ, RZ, RZ, P0, !PT ;  /* 0x000000ffff197210 */ /* 0x000fe400007fe4ff */
[----:B------:R-:W-:Y:S01]  /*0630*/  IADD3 RZ, P0, PT, R17, R22, RZ ;  /* 0x0000001611ff7210 */ /* 0x000fe20007f1e0ff */
[----:B------:R-:W-:-:S04]  /*0640*/  IMAD.WIDE.U32 R16, R18, -0x15ce8cd9, RZ ;  /* 0xea31732712107825 */ /* 0x000fc800078e00ff */
[----:B------:R-:W-:-:S04]  /*0650*/  IMAD.WIDE.U32 R4, R11, -0x15ce8cd9, RZ ;  /* 0xea3173270b047825 */ /* 0x000fc800078e00ff */
[----:B------:R-:W-:Y:S01]  /*0660*/  IMAD R16, R0, 0x38, RZ ;  /* 0x0000003800107824 */ /* 0x000fe200078e02ff */
[----:B------:R-:W-:Y:S01]  /*0670*/  MOV R24, R23 ;  /* 0x0000001700187202 */ /* 0x000fe20000000f00 */
[----:B------:R-:W-:-:S03]  /*0680*/  IMAD.WIDE.U32 R4, P1, R18, -0x2ced6b87, R4 ;  /* 0xd312947912047825 */ /* 0x000fc60007820004 */
[----:B------:R-:W-:Y:S01]  /*0690*/  LOP3.LUT R16, R16, 0x78, RZ, 0xc0, !PT ;  /* 0x0000007810107812 */ /* 0x000fe200078ec0ff */
[----:B------:R-:W-:Y:S01]  /*06a0*/  IMAD.WIDE.U32.X R22, R7, -0x2ced6b87, R24, P0 ;  /* 0xd312947907167825 */ /* 0x000fe200000e0418 */
[----:B------:R-:W-:Y:S02]  /*06b0*/  IADD3 RZ, P0, PT, R17, R4, RZ ;  /* 0x0000000411ff7210 */ /* 0x000fe40007f1e0ff */
[----:B------:R-:W-:Y:S02]  /*06c0*/  IADD3 R16, P2, PT, R16, UR6, RZ ;  /* 0x0000000610107c10 */ /* 0x000fe4000ff5e0ff */
[----:B------:R-:W-:Y:S02]  /*06d0*/  SHF.L.U32 R4, R0, 0x6, RZ ;  /* 0x0000000600047819 */ /* 0x000fe400000006ff */
[----:B------:R-:W-:Y:S02]  /*06e0*/  IADD3.X R17, PT, PT, RZ, UR7, RZ, P2, !PT ;  /* 0x00000007ff117c10 */ /* 0x000fe400097fe4ff */
[----:B------:R-:W-:-:S04]  /*06f0*/  LOP3.LUT R4, R4, 0x40, RZ, 0xc0, !PT ;  /* 0x0000004004047812 */ /* 0x000fc800078ec0ff */
[----:B------:R-:W2:Y:S01]  /*0700*/  LDG.E.64 R16, desc[UR4][R16.64] ;  /* 0x0000000410107981 */ /* 0x000ea2000c1e1b00 */
[----:B---3--:R-:W-:-:S04]  /*0710*/  IMAD R7, R3, R20, RZ ;  /* 0x0000001403077224 */ /* 0x008fc800078e02ff */
[----:B------:R-:W-:Y:S02]  /*0720*/  IMAD R7, R21, R2, R7 ;  /* 0x0000000215077224 */ /* 0x000fe400078e0207 */
[----:B----4-:R-:W-:Y:S02]  /*0730*/  IMAD R27, R15, R12, RZ ;  /* 0x0000000c0f1b7224 */ /* 0x010fe400078e02ff */
[----:B------:R-:W-:Y:S01]  /*0740*/  IMAD.WIDE.U32 R2, R2, R20, RZ ;  /* 0x0000001402027225 */ /* 0x000fe200078e00ff */
[----:B------:R-:W-:-:S03]  /*0750*/  IADD3 R20, P3, PT, R4, UR6, RZ ;  /* 0x0000000604147c10 */ /* 0x000fc6000ff7e0ff */
[----:B------:R-:W-:Y:S02]  /*0760*/  IMAD R27, R13, R14, R27 ;  /* 0x0000000e0d1b7224 */ /* 0x000fe400078e021b */
[----:B------:R-:W-:Y:S02]  /*0770*/  IMAD.WIDE.U32 R14, R14, R12, RZ ;  /* 0x0000000c0e0e7225 */ /* 0x000fe400078e00ff */
[----:B------:R-:W2:Y:S01]  /*0780*/  LDG.E.64 R12, desc[UR4][R8.64+0x38] ;  /* 0x00003804080c7981 */ /* 0x000ea2000c1e1b00 */
[----:B------:R-:W-:Y:S02]  /*0790*/  IADD3.X R21, PT, PT, RZ, UR7, RZ, P3, !PT ;  /* 0x00000007ff157c10 */ /* 0x000fe40009ffe4ff */
[----:B------:R-:W-:Y:S02]  /*07a0*/  MOV R24, R5 ;  /* 0x0000000500187202 */ /* 0x000fe40000000f00 */
[----:B------:R-:W3:Y:S04]  /*07b0*/  LDG.E.64 R4, desc[UR4][R8.64+0x40] ;  /* 0x0000400408047981 */ /* 0x000ee8000c1e1b00 */
[----:B------:R-:W3:Y:S01]  /*07c0*/  LDG.E.64 R20, desc[UR4][R20.64] ;  /* 0x0000000414147981 */ /* 0x000ee2000c1e1b00 */
[----:B------:R-:W-:-:S03]  /*07d0*/  IADD3.X R25, PT, PT, RZ, RZ, RZ, P1, !PT ;  /* 0x000000ffff197210 */ /* 0x000fc60000ffe4ff */
[----:B------:R-:W-:Y:S01]  /*07e0*/  IMAD.WIDE.U32.X R24, R11, -0x2ced6b87, R24, P0 ;  /* 0xd31294790b187825 */ /* 0x000fe200000e0418 */
[----:B------:R-:W-:Y:S02]  /*07f0*/  SHF.R.U64 R23, R22, 0x15, R23 ;  /* 0x0000001516177819 */ /* 0x000fe40000001217 */
[----:B------:R-:W-:Y:S02]  /*0800*/  IADD3 R27, PT, PT, R15, R27, RZ ;  /* 0x0000001b0f1b7210 */ /* 0x000fe40007ffe0ff */
[----:B------:R-:W-:Y:S02]  /*0810*/  SHF.R.U64 R11, R24, 0x15, R25 ;  /* 0x00000015180b7819 */ /* 0x000fe40000001219 */
[----:B------:R-:W-:Y:S01]  /*0820*/  IADD3 R22, PT, PT, R3, R7, RZ ;  /* 0x0000000703167210 */ /* 0x000fe20007ffe0ff */
[----:B------:R-:W-:Y:S02]  /*0830*/  IMAD R3, R23, -0x26cfb1, R6 ;  /* 0xffd9304f17037824 */ /* 0x000fe400078e0206 */
[----:B------:R-:W-:-:S02]  /*0840*/  IMAD R11, R11, -0x26cfb1, R18 ;  /* 0xffd9304f0b0b7824 */ /* 0x000fc400078e0212 */
[----:B------:R-:W-:-:S03]  /*0850*/  IMAD.WIDE.U32 R6, R27, -0x15ce8cd9, RZ ;  /* 0xea3173271b067825 */ /* 0x000fc600078e00ff */
[----:B------:R-:W-:Y:S01]  /*0860*/  IADD3 R3, PT, PT, R11, R3, R10 ;  /* 0x000000030b037210 */ /* 0x000fe20007ffe00a */
[----:B------:R-:W-:-:S04]  /*0870*/  IMAD.WIDE.U32 R10, R14, -0x15ce8cd9, RZ ;  /* 0xea3173270e0a7825 */ /* 0x000fc800078e00ff */
[----:B------:R-:W-:-:S04]  /*0880*/  IMAD.WIDE.U32 R6, P2, R14, -0x2ced6b87, R6 ;  /* 0xd31294790e067825 */ /* 0x000fc80007840006 */
[----:B------:R-:W-:Y:S01]  /*0890*/  IMAD.WIDE.U32 R18, R22, -0x15ce8cd9, RZ ;  /* 0xea31732716127825 */ /* 0x000fe200078e00ff */
[----:B------:R-:W-:-:S03]  /*08a0*/  IADD3 RZ, P3, PT, R11, R6, RZ ;  /* 0x000000060bff7210 */ /* 0x000fc60007f7e0ff */
[----:B------:R-:W-:Y:S02]  /*08b0*/  IMAD R6, R0, 0x48, RZ ;  /* 0x0000004800067824 */ /* 0x000fe400078e02ff */
[----:B------:R-:W-:-:S03]  /*08c0*/  IMAD.WIDE.U32 R18, P0, R2, -0x2ced6b87, R18 ;  /* 0xd312947902127825 */ /* 0x000fc60007800012 */
[----:B------:R-:W-:Y:S02]  /*08d0*/  LOP3.LUT R6, R6, 0x78, RZ, 0xc0, !PT ;  /* 0x0000007806067812 */ /* 0x000fe400078ec0ff */
[----:B------:R-:W-:Y:S02]  /*08e0*/  IADD3.X R11, PT, PT, RZ, RZ, RZ, P0, !PT ;  /* 0x000000ffff0b7210 */ /* 0x000fe400007fe4ff */
[----:B------:R-:W-:Y:S01]  /*08f0*/  MOV R10, R19 ;  /* 0x00000013000a7202 */ /* 0x000fe20000000f00 */
[----:B------:R-:W-:-:S05]  /*0900*/  IMAD.WIDE.U32 R24, R2, -0x15ce8cd9, RZ ;  /* 0xea31732702187825 */ /* 0x000fca00078e00ff */
[----:B------:R-:W-:-:S05]  /*0910*/  IADD3 RZ, P1, PT, R25, R18, RZ ;  /* 0x0000001219ff7210 */ /* 0x000fca0007f3e0ff */
[----:B------:R-:W-:-:S05]  /*0920*/  IMAD.WIDE.U32.X R22, R22, -0x2ced6b87, R10, P1 ;  /* 0xd312947916167825 */ /* 0x000fca00008e040a */
[----:B------:R-:W-:Y:S02]  /*0930*/  SHF.R.U64 R25, R22, 0x15, R23 ;  /* 0x0000001516197819 */ /* 0x000fe40000001217 */
[----:B------:R-:W-:Y:S01]  /*0940*/  MOV R22, R7 ;  /* 0x0000000700167202 */ /* 0x000fe20000000f00 */
[----:B--2---:R-:W-:-:S04]  /*0950*/  IMAD R15, R17, R12, RZ ;  /* 0x0000000c110f7224 */ /* 0x004fc800078e02ff */
[----:B------:R-:W-:Y:S02]  /*0960*/  IMAD R15, R13, R16, R15 ;  /* 0x000000100d0f7224 */ /* 0x000fe400078e020f */
[----:B------:R-:W-:Y:S01]  /*0970*/  IMAD.WIDE.U32 R16, R16, R12, RZ ;  /* 0x0000000c10107225 */ /* 0x000fe200078e00ff */
[----:B------:R-:W-:-:S03]  /*0980*/  IADD3 R12, P0, PT, R6, UR6, RZ ;  /* 0x00000006060c7c10 */ /* 0x000fc6000ff1e0ff */
[----:B---3--:R-:W-:Y:S01]  /*0990*/  IMAD R19, R21, R4, RZ ;  /* 0x0000000415137224 */ /* 0x008fe200078e02ff */
[----:B------:R-:W-:-:S03]  /*09a0*/  IADD3.X R13, PT, PT, RZ, UR7, RZ, P0, !PT ;  /* 0x00000007ff0d7c10 */ /* 0x000fc600087fe4ff */
[----:B------:R-:W-:Y:S02]  /*09b0*/  IMAD R19, R5, R20, R19 ;  /* 0x0000001405137224 */ /* 0x000fe400078e0213 */
[----:B------:R-:W-:Y:S01]  /*09c0*/  IMAD.WIDE.U32 R20, R20, R4, RZ ;  /* 0x0000000414147225 */ /* 0x000fe200078e00ff */
[----:B------:R-:W2:Y:S03]  /*09d0*/  LDG.E.64 R12, desc[UR4][R12.64] ;  /* 0x000000040c0c7981 */ /* 0x000ea6000c1e1b00 */
[----:B------:R-:W-:Y:S01]  /*09e0*/  IMAD R6, R0, 0x50, RZ ;  /* 0x0000005000067824 */ /* 0x000fe200078e02ff */
[----:B------:R-:W2:Y:S04]  /*09f0*/  LDG.E.64 R4, desc[UR4][R8.64+0x48] ;  /* 0x0000480408047981 */ /* 0x000ea8000c1e1b00 */
[----:B------:R-:W-:-:S04]  /*0a00*/  LOP3.LUT R6, R6, 0x70, RZ, 0xc0, !PT ;  /* 0x0000007006067812 */ /* 0x000fc800078ec0ff */
[----:B------:R-:W-:Y:S02]  /*0a10*/  IADD3 R10, P0, PT, R6, UR6, RZ ;  /* 0x00000006060a7c10 */ /* 0x000fe4000ff1e0ff */
[----:B------:R-:W3:Y:S02]  /*0a20*/  LDG.E.64 R6, desc[UR4][R8.64+0x50] ;  /* 0x0000500408067981 */ /* 0x000ee4000c1e1b00 */
[----:B------:R-:W-:-:S06]  /*0a30*/  IADD3.X R11, PT, PT, RZ, UR7, RZ, P0, !PT ;  /* 0x00000007ff0b7c10 */ /* 0x000fcc00087fe4ff */
[----:B------:R-:W3:Y:S01]  /*0a40*/  LDG.E.64 R10, desc[UR4][R10.64] ;  /* 0x000000040a0a7981 */ /* 0x000ee2000c1e1b00 */
[----:B------:R-:W-:Y:S02]  /*0a50*/  IADD3.X R23, PT, PT, RZ, RZ, RZ, P2, !PT ;  /* 0x000000ffff177210 */ /* 0x000fe400017fe4ff */
[----:B------:R-:W-:Y:S01]  /*0a60*/  IADD3 R15, PT, PT, R17, R15, RZ ;  /* 0x0000000f110f7210 */ /* 0x000fe20007ffe0ff */
[----:B------:R-:W-:Y:S01]  /*0a70*/  IMAD R2, R25, -0x26cfb1, R2 ;  /* 0xffd9304f19027824 */ /* 0x000fe200078e0202 */
[----:B------:R-:W4:Y:S01]  /*0a80*/  LDG.E.64 R8, desc[UR4][R8.64+0x58] ;  /* 0x0000580408087981 */ /* 0x000f22000c1e1b00 */
[----:B------:R-:W-:Y:S01]  /*0a90*/  IMAD.WIDE.U32.X R22, R27, -0x2ced6b87, R22, P3 ;  /* 0xd31294791b167825 */ /* 0x000fe200018e0416 */
[----:B------:R-:W-:-:S03]  /*0aa0*/  IADD3 R17, PT, PT, R21, R19, RZ ;  /* 0x0000001315117210 */ /* 0x000fc60007ffe0ff */
[----:B------:R-:W-:Y:S01]  /*0ab0*/  IMAD.WIDE.U32 R24, R15, -0x15ce8cd9, RZ ;  /* 0xea3173270f187825 */ /* 0x000fe200078e00ff */
[----:B------:R-:W-:-:S03]  /*0ac0*/  SHF.R.U64 R23, R22, 0x15, R23 ;  /* 0x0000001516177819 */ /* 0x000fc60000001217 */
[----:B------:R-:W-:-:S04]  /*0ad0*/  IMAD.WIDE.U32 R18, R17, -0x15ce8cd9, RZ ;  /* 0xea31732711127825 */ /* 0x000fc800078e00ff */
[----:B------:R-:W-:Y:S02]  /*0ae0*/  IMAD R14, R23, -0x26cfb1, R14 ;  /* 0xffd9304f170e7824 */ /* 0x000fe400078e020e */
[----:B------:R-:W-:-:S04]  /*0af0*/  IMAD.WIDE.U32 R22, R16, -0x15ce8cd9, RZ ;  /* 0xea31732710167825 */ /* 0x000fc800078e00ff */
[----:B------:R-:W-:-:S04]  /*0b00*/  IMAD.WIDE.U32 R24, P0, R16, -0x2ced6b87, R24 ;  /* 0xd312947910187825 */ /* 0x000fc80007800018 */
[----:B------:R-:W-:Y:S01]  /*0b10*/  IMAD.WIDE.U32 R18, P2, R20, -0x2ced6b87, R18 ;  /* 0xd312947914127825 */ /* 0x000fe20007840012 */
[----:B------:R-:W-:-:S03]  /*0b20*/  IADD3 RZ, P1, PT, R23, R24, RZ ;  /* 0x0000001817ff7210 */ /* 0x000fc60007f3e0ff */
[----:B------:R-:W-:Y:S01]  /*0b30*/  IMAD.WIDE.U32 R22, R20, -0x15ce8cd9, RZ ;  /* 0xea31732714167825 */ /* 0x000fe200078e00ff */
[----:B------:R-:W-:-:S04]  /*0b40*/  MOV R22, R25 ;  /* 0x0000001900167202 */ /* 0x000fc80000000f00 */
[----:B------:R-:W-:Y:S02]  /*0b50*/  IADD3 RZ, P3, PT, R23, R18, RZ ;  /* 0x0000001217ff7210 */ /* 0x000fe40007f7e0ff */
[----:B------:R-:W-:-:S03]  /*0b60*/  IADD3.X R23, PT, PT, RZ, RZ, RZ, P0, !PT ;  /* 0x000000ffff177210 */ /* 0x000fc600007fe4ff */
[----:B------:R-:W-:Y:S01]  /*0b70*/  IMAD.WIDE.U32.X R26, R15, -0x2ced6b87, R22, P1 ;  /* 0xd31294790f1a7825 */ /* 0x000fe200008e0416 */
[----:B------:R-:W-:-:S03]  /*0b80*/  IADD3.X R25, PT, PT, RZ, RZ, RZ, P2, !PT ;  /* 0x000000ffff197210 */ /* 0x000fc600017fe4ff */
[----:B------:R-:W-:Y:S01]  /*0b90*/  IMAD R15, R0, 0x58, RZ ;  /* 0x00000058000f7824 */ /* 0x000fe200078e02ff */
[----:B------:R-:W-:Y:S01]  /*0ba0*/  MOV R24, R19 ;  /* 0x0000001300187202 */ /* 0x000fe20000000f00 */
[----:B------:R-:W0:Y:S03]  /*0bb0*/  LDC.64 R22, c[0x0][0x388] ;  /* 0x0000e200ff167b82 */ /* 0x000e260000000a00 */
[----:B------:R-:W-:Y:S01]  /*0bc0*/  LOP3.LUT R15, R15, 0x78, RZ, 0xc0, !PT ;  /* 0x000000780f0f7812 */ /* 0x000fe200078ec0ff */
[----:B------:R-:W-:Y:S01]  /*0bd0*/  IMAD.WIDE.U32.X R24, R17, -0x2ced6b87, R24, P3 ;  /* 0xd312947911187825 */ /* 0x000fe200018e0418 */
[----:B------:R-:W-:Y:S02]  /*0be0*/  SHF.R.U64 R27, R26, 0x15, R27 ;  /* 0x000000151a1b7819 */ /* 0x000fe4000000121b */
[----:B------:R-:W-:Y:S01]  /*0bf0*/  IADD3 R18, P0, PT, R15, UR6, RZ ;  /* 0x000000060f127c10 */ /* 0x000fe2000ff1e0ff */
[----:B------:R-:W-:Y:S01]  /*0c00*/  IMAD R17, R0, 0x60, RZ ;  /* 0x0000006000117824 */ /* 0x000fe200078e02ff */
[----:B------:R-:W-:-:S02]  /*0c10*/  IADD3 R3, PT, PT, R14, R2, R3 ;  /* 0x000000020e037210 */ /* 0x000fc40007ffe003 */
[----:B------:R-:W-:Y:S02]  /*0c20*/  IADD3.X R19, PT, PT, RZ, UR7, RZ, P0, !PT ;  /* 0x00000007ff137c10 */ /* 0x000fe400087fe4ff */
[----:B------:R-:W-:Y:S01]  /*0c30*/  LOP3.LUT R17, R17, 0x60, RZ, 0xc0, !PT ;  /* 0x0000006011117812 */ /* 0x000fe200078ec0ff */
[----:B------:R-:W-:-:S03]  /*0c40*/  IMAD R2, R27, -0x26cfb1, R16 ;  /* 0xffd9304f1b027824 */ /* 0x000fc600078e0210 */
[----:B------:R-:W-:-:S04]  /*0c50*/  IADD3 R16, P1, PT, R17, UR6, RZ ;  /* 0x0000000611107c10 */ /* 0x000fc8000ff3e0ff */
[----:B------:R-:W-:Y:S02]  /*0c60*/  IADD3.X R17, PT, PT, RZ, UR7, RZ, P1, !PT ;  /* 0x00000007ff117c10 */ /* 0x000fe40008ffe4ff */
[----:B------:R-:W-:-:S04]  /*0c70*/  SHF.R.U64 R25, R24, 0x15, R25 ;  /* 0x0000001518197819 */ /* 0x000fc80000001219 */
[----:B------:R-:W5:Y:S01]  /*0c80*/  LDG.E.64 R16, desc[UR4][R16.64] ;  /* 0x0000000410107981 */ /* 0x000f62000c1e1b00 */
[----:B------:R-:W-:Y:S02]  /*0c90*/  IMAD R20, R25, -0x26cfb1, R20 ;  /* 0xffd9304f19147824 */ /* 0x000fe400078e0214 */
[----:B------:R-:W-:-:S05]  /*0ca0*/  IMAD R24, R0, 0x68, RZ ;  /* 0x0000006800187824 */ /* 0x000fca00078e02ff */
[----:B------:R-:W-:Y:S01]  /*0cb0*/  LOP3.LUT R24, R24, 0x78, RZ, 0xc0, !PT ;  /* 0x0000007818187812 */ /* 0x000fe200078ec0ff */
[-C--:B--2---:R-:W-:Y:S02]  /*0cc0*/  IMAD R13, R13, R4.reuse, RZ ;  /* 0x000000040d0d7224 */ /* 0x084fe400078e02ff */
[----:B------:R-:W-:-:S04]  /*0cd0*/  IMAD.WIDE.U32 R26, R12, R4, RZ ;  /* 0x000000040c1a7225 */ /* 0x000fc800078e00ff */
[----:B------:R-:W-:Y:S02]  /*0ce0*/  IMAD R13, R5, R12, R13 ;  /* 0x0000000c050d7224 */ /* 0x000fe400078e020d */
[----:B------:R1:W4:Y:S03]  /*0cf0*/  LDG.E.64 R4, desc[UR4][R18.64] ;  /* 0x0000000412047981 */ /* 0x000326000c1e1b00 */
[----:B------:R-:W-:Y:S02]  /*0d00*/  IADD3 R21, PT, PT, R27, R13, RZ ;  /* 0x0000000d1b157210 */ /* 0x000fe40007ffe0ff */
[----:B0-----:R-:W5:Y:S03]  /*0d10*/  LDG.E.64 R12, desc[UR4][R22.64+0x60] ;  /* 0x00006004160c7981 */ /* 0x001f66000c1e1b00 */
[----:B------:R-:W-:-:S04]  /*0d20*/  IMAD.WIDE.U32 R14, R21, -0x15ce8cd9, RZ ;  /* 0xea317327150e7825 */ /* 0x000fc800078e00ff */
[----:B---3--:R-:W-:Y:S02]  /*0d30*/  IMAD R25, R11, R6, RZ ;  /* 0x000000060b197224 */ /* 0x008fe400078e02ff */
[----:B------:R-:W-:-:S04]  /*0d40*/  IMAD.WIDE.U32 R14, P0, R26, -0x2ced6b87, R14 ;  /* 0xd31294791a0e7825 */ /* 0x000fc8000780000e */
[----:B------:R-:W-:Y:S02]  /*0d50*/  IMAD R25, R7, R10, R25 ;  /* 0x0000000a07197224 */ /* 0x000fe400078e0219 */
[----:B------:R-:W-:-:S04]  /*0d60*/  IMAD.WIDE.U32 R10, R10, R6, RZ ;  /* 0x000000060a0a7225 */ /* 0x000fc800078e00ff */
[----:B------:R-:W-:Y:S01]  /*0d70*/  IMAD.WIDE.U32 R6, R26, -0x15ce8cd9, RZ ;  /* 0xea3173271a067825 */ /* 0x000fe200078e00ff */
[----:B------:R-:W-:-:S04]  /*0d80*/  IADD3 R6, P2, PT, R24, UR6, RZ ;  /* 0x0000000618067c10 */ /* 0x000fc8000ff5e0ff */
[----:B------:R-:W-:Y:S02]  /*0d90*/  IADD3 RZ, P1, PT, R7, R14, RZ ;  /* 0x0000000e07ff7210 */ /* 0x000fe40007f3e0ff */
[----:B------:R-:W-:Y:S02]  /*0da0*/  IADD3.X R7, PT, PT, RZ, UR7, RZ, P2, !PT ;  /* 0x00000007ff077c10 */ /* 0x000fe400097fe4ff */
[----:B-1----:R-:W-:Y:S02]  /*0db0*/  MOV R18, R15 ;  /* 0x0000000f00127202 */ /* 0x002fe40000000f00 */
[----:B------:R-:W2:Y:S04]  /*0dc0*/  LDG.E.64 R14, desc[UR4][R22.64+0x68] ;  /* 0x00006804160e7981 */ /* 0x000ea8000c1e1b00 */
[----:B------:R-:W2:Y:S01]  /*0dd0*/  LDG.E.64 R6, desc[UR4][R6.64] ;  /* 0x0000000406067981 */ /* 0x000ea2000c1e1b00 */
[----:B------:R-:W-:-:S02]  /*0de0*/  IADD3.X R19, PT, PT, RZ, RZ, RZ, P0, !PT ;  /* 0x000000ffff137210 */ /* 0x000fc400007fe4ff */
[----:B------:R-:W-:Y:S01]  /*0df0*/  IADD3 R2, PT, PT, R20, R2, R3 ;  /* 0x0000000214027210 */ /* 0x000fe20007ffe003 */
[----:B------:R-:W-:Y:S01]  /*0e00*/  IMAD.WIDE.U32.X R18, R21, -0x2ced6b87, R18, P1 ;  /* 0xd312947915127825 */ /* 0x000fe200008e0412 */
[----:B------:R-:W-:-:S04]  /*0e10*/  IADD3 R25, PT, PT, R11, R25, RZ ;  /* 0x000000190b197210 */ /* 0x000fc80007ffe0ff */
[----:B------:R-:W-:-:S05]  /*0e20*/  SHF.R.U64 R19, R18, 0x15, R19 ;  /* 0x0000001512137819 */ /* 0x000fca0000001213 */
[----:B------:R-:W-:Y:S02]  /*0e30*/  IMAD R26, R19, -0x26cfb1, R26 ;  /* 0xffd9304f131a7824 */ /* 0x000fe400078e021a */
[----:B------:R-:W-:-:S04]  /*0e40*/  IMAD.WIDE.U32 R18, R25, -0x15ce8cd9, RZ ;  /* 0xea31732719127825 */ /* 0x000fc800078e00ff */
[----:B------:R-:W-:-:S05]  /*0e50*/  IMAD.WIDE.U32 R18, P0, R10, -0x2ced6b87, R18 ;  /* 0xd31294790a127825 */ /* 0x000fca0007800012 */
[----:B------:R-:W-:Y:S01]  /*0e60*/  IADD3.X R21, PT, PT, RZ, RZ, RZ, P0, !PT ;  /* 0x000000ffff157210 */ /* 0x000fe200007fe4ff */
[----:B----4-:R-:W-:-:S04]  /*0e70*/  IMAD R3, R5, R8, RZ ;  /* 0x0000000805037224 */ /* 0x010fc800078e02ff */
[----:B------:R-:W-:Y:S02]  /*0e80*/  IMAD R3, R9, R4, R3 ;  /* 0x0000000409037224 */ /* 0x000fe400078e0203 */
[----:B------:R-:W-:-:S04]  /*0e90*/  IMAD.WIDE.U32 R4, R4, R8, RZ ;  /* 0x0000000804047225 */ /* 0x000fc800078e00ff */
[-C--:B-----5:R-:W-:Y:S01]  /*0ea0*/  IMAD R11, R17, R12.reuse, RZ ;  /* 0x0000000c110b7224 */ /* 0x0a0fe200078e02ff */
[----:B------:R-:W-:Y:S01]  /*0eb0*/  IADD3 R3, PT, PT, R5, R3, RZ ;  /* 0x0000000305037210 */ /* 0x000fe20007ffe0ff */
[----:B------:R-:W-:-:S04]  /*0ec0*/  IMAD.WIDE.U32 R8, R16, R12, RZ ;  /* 0x0000000c10087225 */ /* 0x000fc800078e00ff */
[----:B------:R-:W-:Y:S02]  /*0ed0*/  IMAD R5, R13, R16, R11 ;  /* 0x000000100d057224 */ /* 0x000fe400078e020b */
[----:B------:R-:W-:-:S04]  /*0ee0*/  IMAD.WIDE.U32 R12, R10, -0x15ce8cd9, RZ ;  /* 0xea3173270a0c7825 */ /* 0x000fc800078e00ff */
[----:B------:R-:W-:Y:S01]  /*0ef0*/  IMAD.WIDE.U32 R16, R3, -0x15ce8cd9, RZ ;  /* 0xea31732703107825 */ /* 0x000fe200078e00ff */
[----:B------:R-:W-:-:S03]  /*0f00*/  IADD3 RZ, P1, PT, R13, R18, RZ ;  /* 0x000000120dff7210 */ /* 0x000fc60007f3e0ff */
[----:B------:R-:W-:Y:S02]  /*0f10*/  IMAD R11, R0, 0x70, RZ ;  /* 0x00000070000b7824 */ /* 0x000fe400078e02ff */
[----:B------:R-:W-:-:S04]  /*0f20*/  IMAD.WIDE.U32 R16, P2, R4, -0x2ced6b87, R16 ;  /* 0xd312947904107825 */ /* 0x000fc80007840010 */
[----:B------:R-:W-:Y:S01]  /*0f30*/  IMAD.WIDE.U32 R12, R4, -0x15ce8cd9, RZ ;  /* 0xea317327040c7825 */ /* 0x000fe200078e00ff */
[----:B------:R-:W-:-:S04]  /*0f40*/  LOP3.LUT R11, R11, 0x70, RZ, 0xc0, !PT ;  /* 0x000000700b0b7812 */ /* 0x000fc800078ec0ff */
[----:B------:R-:W-:Y:S02]  /*0f50*/  IADD3 RZ, P3, PT, R13, R16, RZ ;  /* 0x000000100dff7210 */ /* 0x000fe40007f7e0ff */
[----:B------:R-:W-:Y:S02]  /*0f60*/  IADD3 R16, PT, PT, -R0, RZ, RZ ;  /* 0x000000ff00107210 */ /* 0x000fe40007ffe1ff */
[----:B------:R-:W-:Y:S02]  /*0f70*/  IADD3 R12, P4, PT, R11, UR6, RZ ;  /* 0x000000060b0c7c10 */ /* 0x000fe4000ff9e0ff */
[----:B------:R-:W-:Y:S01]  /*0f80*/  SHF.L.U32 R16, R16, 0x3, RZ ;  /* 0x0000000310107819 */ /* 0x000fe200000006ff */
[----:B--2---:R-:W-:Y:S01]  /*0f90*/  IMAD R11, R7, R14, RZ ;  /* 0x0000000e070b7224 */ /* 0x004fe200078e02ff */
[----:B------:R-:W-:Y:S02]  /*0fa0*/  IADD3.X R13, PT, PT, RZ, UR7, RZ, P4, !PT ;  /* 0x00000007ff0d7c10 */ /* 0x000fe4000a7fe4ff */
[----:B------:R-:W-:Y:S01]  /*0fb0*/  LOP3.LUT R16, R16, 0x78, RZ, 0xc0, !PT ;  /* 0x0000007810107812 */ /* 0x000fe200078ec0ff */
[----:B------:R-:W-:-:S02]  /*0fc0*/  IMAD R11, R15, R6, R11 ;  /* 0x000000060f0b7224 */ /* 0x000fc400078e020b */
[----:B------:R-:W-:Y:S01]  /*0fd0*/  IMAD.WIDE.U32 R6, R6, R14, RZ ;  /* 0x0000000e06067225 */ /* 0x000fe200078e00ff */
[----:B------:R-:W2:Y:S01]  /*0fe0*/  LDG.E.64 R12, desc[UR4][R12.64] ;  /* 0x000000040c0c7981 */ /* 0x000ea2000c1e1b00 */
[----:B------:R-:W-:-:S03]  /*0ff0*/  IADD3 R16, P0, PT, R16, UR6, RZ ;  /* 0x0000000610107c10 */ /* 0x000fc6000ff1e0ff */
[----:B------:R-:W2:Y:S01]  /*1000*/  LDG.E.64 R14, desc[UR4][R22.64+0x70] ;  /* 0x00007004160e7981 */ /* 0x000ea2000c1e1b00 */
[----:B------:R-:W-:Y:S02]  /*1010*/  MOV R18, R17 ;  /* 0x0000001100127202 */ /* 0x000fe40000000f00 */
[----:B------:R-:W-:Y:S01]  /*1020*/  IADD3.X R17, PT, PT, RZ, UR7, RZ, P0, !PT ;  /* 0x00000007ff117c10 */ /* 0x000fe200087fe4ff */
[----:B------:R-:W0:Y:S05]  /*1030*/  LDCU.64 UR6, c[0x0][0x398] ;  /* 0x00007300ff0677ac */ /* 0x000e2a0008000a00 */
[----:B------:R-:W3:Y:S04]  /*1040*/  LDG.E.64 R16, desc[UR4][R16.64] ;  /* 0x0000000410107981 */ /* 0x000ee8000c1e1b00 */
[----:B------:R-:W3:Y:S01]  /*1050*/  LDG.E.64 R22, desc[UR4][R22.64+0x78] ;  /* 0x0000780416167981 */ /* 0x000ee2000c1e1b00 */
[----:B------:R-:W-:-:S02]  /*1060*/  MOV R20, R19 ;  /* 0x0000001300147202 */ /* 0x000fc40000000f00 */
[----:B------:R-:W-:-:S03]  /*1070*/  IADD3.X R19, PT, PT, RZ, RZ, RZ, P2, !PT ;  /* 0x000000ffff137210 */ /* 0x000fc600017fe4ff */
[----:B------:R-:W-:Y:S01]  /*1080*/  IMAD.WIDE.U32.X R20, R25, -0x2ced6b87, R20, P1 ;  /* 0xd312947919147825 */ /* 0x000fe200008e0414 */
[----:B------:R-:W-:-:S03]  /*1090*/  IADD3 R24, PT, PT, R9, R5, RZ ;  /* 0x0000000509187210 */ /* 0x000fc60007ffe0ff */
[----:B------:R-:W-:Y:S01]  /*10a0*/  IMAD.WIDE.U32.X R18, R3, -0x2ced6b87, R18, P3 ;  /* 0xd312947903127825 */ /* 0x000fe200018e0412 */
[----:B------:R-:W-:Y:S02]  /*10b0*/  SHF.R.U64 R21, R20, 0x15, R21 ;  /* 0x0000001514157819 */ /* 0x000fe40000001215 */
[----:B------:R-:W-:Y:S02]  /*10c0*/  IADD3 R9, PT, PT, R7, R11, RZ ;  /* 0x0000000b07097210 */ /* 0x000fe40007ffe0ff */
[----:B------:R-:W-:Y:S01]  /*10d0*/  SHF.R.U64 R3, R18, 0x15, R19 ;  /* 0x0000001512037819 */ /* 0x000fe20000001213 */
[----:B------:R-:W-:-:S04]  /*10e0*/  IMAD.WIDE.U32 R18, R24, -0x15ce8cd9, RZ ;  /* 0xea31732718127825 */ /* 0x000fc800078e00ff */
[----:B------:R-:W-:Y:S02]  /*10f0*/  IMAD R5, R21, -0x26cfb1, R10 ;  /* 0xffd9304f15057824 */ /* 0x000fe400078e020a */
[----:B------:R-:W-:Y:S02]  /*1100*/  IMAD R3, R3, -0x26cfb1, R4 ;  /* 0xffd9304f03037824 */ /* 0x000fe400078e0204 */
[----:B------:R-:W-:-:S04]  /*1110*/  IMAD.WIDE.U32 R18, P2, R8, -0x2ced6b87, R18 ;  /* 0xd312947908127825 */ /* 0x000fc80007840012 */
[----:B------:R-:W-:-:S04]  /*1120*/  IMAD.WIDE.U32 R20, R9, -0x15ce8cd9, RZ ;  /* 0xea31732709147825 */ /* 0x000fc800078e00ff */
[----:B------:R-:W-:Y:S01]  /*1130*/  IMAD.WIDE.U32 R20, P4, R6, -0x2ced6b87, R20 ;  /* 0xd312947906147825 */ /* 0x000fe20007880014 */
[----:B------:R-:W-:-:S03]  /*1140*/  IADD3 R2, PT, PT, R5, R26, R2 ;  /* 0x0000001a05027210 */ /* 0x000fc60007ffe002 */
[-C--:B--2---:R-:W-:Y:S02]  /*1150*/  IMAD R13, R13, R14.reuse, RZ ;  /* 0x0000000e0d0d7224 */ /* 0x084fe400078e02ff */
[----:B------:R-:W-:-:S04]  /*1160*/  IMAD.WIDE.U32 R10, R12, R14, RZ ;  /* 0x0000000e0c0a7225 */ /* 0x000fc800078e00ff */
[----:B------:R-:W-:Y:S02]  /*1170*/  IMAD R15, R15, R12, R13 ;  /* 0x0000000c0f0f7224 */ /* 0x000fe400078e020d */
[----:B------:R-:W-:-:S03]  /*1180*/  IMAD.WIDE.U32 R12, R8, -0x15ce8cd9, RZ ;  /* 0xea317327080c7825 */ /* 0x000fc600078e00ff */
[----:B------:R-:W-:Y:S01]  /*1190*/  IADD3 R4, PT, PT, R11, R15, RZ ;  /* 0x0000000f0b047210 */ /* 0x000fe20007ffe0ff */
[----:B---3--:R-:W-:Y:S01]  /*11a0*/  IMAD R7, R17, R22, RZ ;  /* 0x0000001611077224 */ /* 0x008fe200078e02ff */
[----:B------:R-:W-:Y:S01]  /*11b0*/  IADD3 RZ, P3, PT, R13, R18, RZ ;  /* 0x000000120dff7210 */ /* 0x000fe20007f7e0ff */
[----:B------:R-:W-:-:S04]  /*11c0*/  IMAD.WIDE.U32 R14, R6, -0x15ce8cd9, RZ ;  /* 0xea317327060e7825 */ /* 0x000fc800078e00ff */
[----:B------:R-:W-:-:S04]  /*11d0*/  IMAD.WIDE.U32 R12, R4, -0x15ce8cd9, RZ ;  /* 0xea317327040c7825 */ /* 0x000fc800078e00ff */
[----:B------:R-:W-:Y:S02]  /*11e0*/  IMAD R7, R23, R16, R7 ;  /* 0x0000001017077224 */ /* 0x000fe400078e0207 */
[----:B------:R-:W-:Y:S01]  /*11f0*/  IMAD.WIDE.U32 R16, R16, R22, RZ ;  /* 0x0000001610107225 */ /* 0x000fe200078e00ff */
[----:B------:R-:W-:-:S03]  /*1200*/  IADD3 RZ, P5, PT, R15, R20, RZ ;  /* 0x000000140fff7210 */ /* 0x000fc60007fbe0ff */
[----:B------:R-:W-:Y:S01]  /*1210*/  IMAD.WIDE.U32 R12, P1, R10, -0x2ced6b87, R12 ;  /* 0xd31294790a0c7825 */ /* 0x000fe2000782000c */
[----:B------:R-:W-:-:S03]  /*1220*/  IADD3 R7, PT, PT, R17, R7, RZ ;  /* 0x0000000711077210 */ /* 0x000fc60007ffe0ff */
[----:B------:R-:W-:Y:S01]  /*1230*/  IMAD.WIDE.U32 R14, R10, -0x15ce8cd9, RZ ;  /* 0xea3173270a0e7825 */ /* 0x000fe200078e00ff */
[----:B------:R-:W-:Y:S02]  /*1240*/  MOV R18, R21 ;  /* 0x0000001500127202 */ /* 0x000fe40000000f00 */
[----:B------:R-:W-:Y:S01]  /*1250*/  MOV R14, R19 ;  /* 0x00000013000e7202 */ /* 0x000fe20000000f00 */
[----:B------:R-:W-:Y:S01]  /*1260*/  IMAD.WIDE.U32 R20, R7, -0x15ce8cd9, RZ ;  /* 0xea31732707147825 */ /* 0x000fe200078e00ff */
[----:B------:R-:W-:Y:S02]  /*1270*/  IADD3 RZ, P0, PT, R15, R12, RZ ;  /* 0x0000000c0fff7210 */ /* 0x000fe40007f1e0ff */
[----:B------:R-:W-:Y:S01]  /*1280*/  IADD3.X R15, PT, PT, RZ, RZ, RZ, P2, !PT ;  /* 0x000000ffff0f7210 */ /* 0x000fe200017fe4ff */
[----:B------:R-:W-:Y:S01]  /*1290*/  IMAD.WIDE.U32 R22, R16, -0x15ce8cd9, RZ ;  /* 0xea31732710167825 */ /* 0x000fe200078e00ff */
[----:B------:R-:W-:Y:S02]  /*12a0*/  IADD3.X R19, PT, PT, RZ, RZ, RZ, P4, !PT ;  /* 0x000000ffff137210 */ /* 0x000fe400027fe4ff */
[----:B------:R-:W-:Y:S01]  /*12b0*/  IADD3.X R25, PT, PT, RZ, RZ, RZ, P1, !PT ;  /* 0x000000ffff197210 */ /* 0x000fe20000ffe4ff */
[----:B------:R-:W-:Y:S01]  /*12c0*/  IMAD.WIDE.U32.X R14, R24, -0x2ced6b87, R14, P3 ;  /* 0xd3129479180e7825 */ /* 0x000fe200018e040e */
[----:B------:R-:W-:-:S03]  /*12d0*/  MOV R24, R13 ;  /* 0x0000000d00187202 */ /* 0x000fc60000000f00 */
[----:B------:R-:W-:Y:S01]  /*12e0*/  IMAD.WIDE.U32 R20, P2, R16, -0x2ced6b87, R20 ;  /* 0xd312947910147825 */ /* 0x000fe20007840014 */
[----:B------:R-:W-:-:S03]  /*12f0*/  SHF.R.U64 R15, R14, 0x15, R15 ;  /* 0x000000150e0f7819 */ /* 0x000fc6000000120f */
[----:B------:R-:W-:Y:S01]  /*1300*/  IMAD.WIDE.U32.X R18, R9, -0x2ced6b87, R18, P5 ;  /* 0xd312947909127825 */ /* 0x000fe200028e0412 */
[----:B------:R-:W-:Y:S02]  /*1310*/  IADD3 RZ, P1, PT, R23, R20, RZ ;  /* 0x0000001417ff7210 */ /* 0x000fe40007f3e0ff */
[----:B------:R-:W-:Y:S01]  /*1320*/  IADD3.X R13, PT, PT, RZ, RZ, RZ, P2, !PT ;  /* 0x000000ffff0d7210 */ /* 0x000fe200017fe4ff */
[----:B------:R-:W-:Y:S01]  /*1330*/  IMAD.WIDE.U32.X R24, R4, -0x2ced6b87, R24, P0 ;  /* 0xd312947904187825 */ /* 0x000fe200000e0418 */
[----:B------:R-:W-:Y:S02]  /*1340*/  MOV R12, R21 ;  /* 0x00000015000c7202 */ /* 0x000fe40000000f00 */
[----:B------:R-:W-:Y:S01]  /*1350*/  SHF.R.U64 R19, R18, 0x15, R19 ;  /* 0x0000001512137819 */ /* 0x000fe20000001213 */
[----:B------:R-:W-:Y:S01]  /*1360*/  IMAD R8, R15, -0x26cfb1, R8 ;  /* 0xffd9304f0f087824 */ /* 0x000fe200078e0208 */
[----:B------:R-:W-:Y:S01]  /*1370*/  SHF.R.U64 R25, R24, 0x15, R25 ;  /* 0x0000001518197819 */ /* 0x000fe20000001219 */
[----:B------:R-:W-:-:S03]  /*1380*/  IMAD.WIDE.U32.X R12, R7, -0x2ced6b87, R12, P1 ;  /* 0xd3129479070c7825 */ /* 0x000fc600008e040c */
[----:B------:R-:W-:Y:S01]  /*1390*/  IADD3 R2, PT, PT, R8, R3, R2 ;  /* 0x0000000308027210 */ /* 0x000fe20007ffe002 */
[----:B------:R-:W-:Y:S01]  /*13a0*/  IMAD R7, R19, -0x26cfb1, R6 ;  /* 0xffd9304f13077824 */ /* 0x000fe200078e0206 */
[----:B------:R-:W-:Y:S01]  /*13b0*/  SHF.R.U64 R17, R12, 0x15, R13 ;  /* 0x000000150c117819 */ /* 0x000fe2000000120d */
[----:B------:R-:W-:-:S04]  /*13c0*/  IMAD R10, R25, -0x26cfb1, R10 ;  /* 0xffd9304f190a7824 */ /* 0x000fc800078e020a */
[----:B------:R-:W-:Y:S01]  /*13d0*/  IMAD R17, R17, -0x26cfb1, R16 ;  /* 0xffd9304f11117824 */ /* 0x000fe200078e0210 */
[----:B------:R-:W-:Y:S02]  /*13e0*/  IADD3 R2, PT, PT, R10, R7, R2 ;  /* 0x000000070a027210 */ /* 0x000fe40007ffe002 */
[----:B------:R-:W1:Y:S02]  /*13f0*/  LDC.64 R10, c[0x0][0x380] ;  /* 0x0000e000ff0a7b82 */ /* 0x000e640000000a00 */
[----:B------:R-:W-:-:S05]  /*1400*/  IADD3 R2, PT, PT, R2, R17, RZ ;  /* 0x0000001102027210 */ /* 0x000fca0007ffe0ff */
[----:B------:R-:W-:-:S05]  /*1410*/  IMAD.HI.U32 R3, R2, 0x69894a3d, RZ ;  /* 0x69894a3d02037827 */ /* 0x000fca00078e00ff */
[----:B------:R-:W-:-:S05]  /*1420*/  SHF.R.U32.HI R3, RZ, 0x14, R3 ;  /* 0x00000014ff037819 */ /* 0x000fca0000011603 */
[----:B------:R-:W-:-:S04]  /*1430*/  IMAD R5, R3, -0x26cfb1, R2 ;  /* 0xffd9304f03057824 */ /* 0x000fc800078e0202 */
[----:B0-----:R-:W-:-:S04]  /*1440*/  IMAD.WIDE.U32 R2, R5, UR6, RZ ;  /* 0x0000000605027c25 */ /* 0x001fc8000f8e00ff */
[----:B------:R-:W-:-:S04]  /*1450*/  IMAD R3, R5, UR7, R3 ;  /* 0x0000000705037c24 */ /* 0x000fc8000f8e0203 */
        /* <DEDUP_REMOVED lines=10> */
[----:B------:R-:W-:Y:S02]  /*1500*/  IMAD R6, R6, -0x26cfb1, RZ ;  /* 0xffd9304f06067824 */ /* 0x000fe400078e02ff */
[----:B-1----:R-:W-:-:S03]  /*1510*/  IMAD.WIDE.U32 R2, R0, 0x8, R10 ;  /* 0x0000000800027825 */ /* 0x002fc600078e000a */
[----:B------:R-:W-:-:S05]  /*1520*/  IADD3 R5, PT, PT, R5, -R7, R6 ;  /* 0x8000000705057210 */ /* 0x000fca0007ffe006 */
[----:B------:R-:W-:Y:S01]  /*1530*/  STG.E.64 desc[UR4][R2.64], R4 ;  /* 0x0000000402007986 */ /* 0x000fe2000c101b04 */
[----:B------:R-:W-:Y:S05]  /*1540*/  EXIT ;  /* 0x000000000000794d */ /* 0x000fea0003800000 */
.L_x_1:
        /* <DEDUP_REMOVED lines=11> */
.L_x_4:


//--------------------- .text._Z8calc_fftPyS_S_   --------------------------
	.section	.text._Z8calc_fftPyS_S_,"ax",@progbits
	.align	128
        .global         _Z8calc_fftPyS_S_
        .type           _Z8calc_fftPyS_S_,@function
        .size           _Z8calc_fftPyS_S_,(.L_x_5 - _Z8calc_fftPyS_S_)
        .other          _Z8calc_fftPyS_S_,@"STO_CUDA_ENTRY STV_DEFAULT"
_Z8calc_fftPyS_S_:
.text._Z8calc_fftPyS_S_:
        /* <DEDUP_REMOVED lines=8> */
[----:B------:R-:W0:Y:S07]  /*0080*/  LDCU.64 UR4, c[0x0][0x358] ;  /* 0x00006b00ff0477ac */ /* 0x000e2e0008000a00 */
[----:B------:R-:W1:Y:S01]  /*0090*/  LDC.64 R24, c[0x0][0x388] ;  /* 0x0000e200ff187b82 */ /* 0x000e620000000a00 */
[----:B------:R-:W-:-:S07]  /*00a0*/  SHF.R.S32.HI R5, RZ, 0x1f, R0 ;  /* 0x0000001fff057819 */ /* 0x000fce0000011400 */
[----:B------:R-:W2:Y:S01]  /*00b0*/  LDC.64 R14, c[0x0][0x390] ;  /* 0x0000e400ff0e7b82 */ /* 0x000ea20000000a00 */
[----:B0-----:R-:W3:Y:S04]  /*00c0*/  LDG.E.64 R16, desc[UR4][R16.64] ;  /* 0x0000000410107981 */ /* 0x001ee8000c1e1b00 */
[----:B-1----:R-:W3:Y:S01]  /*00d0*/  LDG.E.64 R2, desc[UR4][R24.64] ;  /* 0x0000000418027981 */ /* 0x002ee2000c1e1b00 */
[----:B------:R-:W-:Y:S02]  /*00e0*/  LEA.HI R5, R5, R0, RZ, 0x4 ;  /* 0x0000000005057211 */ /* 0x000fe400078f20ff */
[----:B------:R-:W-:Y:S01]  /*00f0*/  SHF.L.U32 R4, R0, 0x1, RZ ;  /* 0x0000000100047819 */ /* 0x000fe200000006ff */
[----:B------:R-:W4:Y:S01]  /*0100*/  LDG.E.64 R10, desc[UR4][R24.64+0x8] ;  /* 0x00000804180a7981 */ /* 0x000f22000c1e1b00 */
[----:B------:R-:W-:-:S02]  /*0110*/  LOP3.LUT R5, R5, 0xfffffff0, RZ, 0xc0, !PT ;  /* 0xfffffff005057812 */ /* 0x000fc400078ec0ff */
[----:B------:R-:W-:Y:S01]  /*0120*/  SHF.R.S32.HI R7, RZ, 0x1f, R4 ;  /* 0x0000001fff077819 */ /* 0x000fe20000011404 */
[C---:B------:R-:W-:Y:S01]  /*0130*/  IMAD R6, R0.reuse, 0x3, RZ ;  /* 0x0000000300067824 */ /* 0x040fe200078e02ff */
[----:B------:R-:W-:Y:S01]  /*0140*/  IADD3 R5, PT, PT, R0, -R5, RZ ;  /* 0x8000000500057210 */ /* 0x000fe20007ffe0ff */
[----:B------:R-:W5:Y:S01]  /*0150*/  LDG.E.64 R8, desc[UR4][R24.64+0x18] ;  /* 0x0000180418087981 */ /* 0x000f62000c1e1b00 */
[----:B------:R-:W-:-:S03]  /*0160*/  LEA.HI R7, R7, R4, RZ, 0x4 ;  /* 0x0000000407077211 */ /* 0x000fc600078f20ff */
[----:B--2---:R-:W-:Y:S01]  /*0170*/  IMAD.WIDE R22, R5, 0x8, R14 ;  /* 0x0000000805167825 */ /* 0x004fe200078e020e */
[----:B------:R-:W-:-:S05]  /*0180*/  LOP3.LUT R7, R7, 0xfffffff0, RZ, 0xc0, !PT ;  /* 0xfffffff007077812 */ /* 0x000fca00078ec0ff */
[----:B------:R-:W4:Y:S01]  /*0190*/  LDG.E.64 R22, desc[UR4][R22.64] ;  /* 0x0000000416167981 */ /* 0x000f22000c1e1b00 */
[----:B------:R-:W-:-:S03]  /*01a0*/  IADD3 R7, PT, PT, R4, -R7, RZ ;  /* 0x8000000704077210 */ /* 0x000fc60007ffe0ff */
[----:B------:R-:W2:Y:S02]  /*01b0*/  LDG.E.64 R4, desc[UR4][R24.64+0x10] ;  /* 0x0000100418047981 */ /* 0x000ea4000c1e1b00 */
[----:B------:R-:W-:-:S06]  /*01c0*/  IMAD.WIDE R12, R7, 0x8, R14 ;  /* 0x00000008070c7825 */ /* 0x000fcc00078e020e */
[----:B------:R-:W2:Y:S01]  /*01d0*/  LDG.E.64 R12, desc[UR4][R12.64] ;  /* 0x000000040c0c7981 */ /* 0x000ea2000c1e1b00 */
[----:B------:R-:W-:-:S04]  /*01e0*/  SHF.R.S32.HI R7, RZ, 0x1f, R6 ;  /* 0x0000001fff077819 */ /* 0x000fc80000011406 */
[----:B------:R-:W-:-:S04]  /*01f0*/  LEA.HI R7, R7, R6, RZ, 0x4 ;  /* 0x0000000607077211 */ /* 0x000fc800078f20ff */
[----:B------:R-:W-:-:S04]  /*0200*/  LOP3.LUT R7, R7, 0xfffffff0, RZ, 0xc0, !PT ;  /* 0xfffffff007077812 */ /* 0x000fc800078ec0ff */
[----:B------:R-:W-:-:S05]  /*0210*/  IADD3 R7, PT, PT, R6, -R7, RZ ;  /* 0x8000000706077210 */ /* 0x000fca0007ffe0ff */
[----:B------:R-:W-:-:S06]  /*0220*/  IMAD.WIDE R6, R7, 0x8, R14 ;  /* 0x0000000807067825 */ /* 0x000fcc00078e020e */
[----:B------:R-:W5:Y:S01]  /*0230*/  LDG.E.64 R6, desc[UR4][R6.64] ;  /* 0x0000000406067981 */ /* 0x000f62000c1e1b00 */
[----:B------:R-:W-:Y:S01]  /*0240*/  SHF.L.U32 R20, R0, 0x2, RZ ;  /* 0x0000000200147819 */ /* 0x000fe200000006ff */
[----:B---3--:R-:W-:-:S04]  /*0250*/  IMAD R17, R17, R2, RZ ;  /* 0x0000000211117224 */ /* 0x008fc800078e02ff */
[----:B------:R-:W-:Y:S01]  /*0260*/  IMAD R19, R3, R16, R17 ;  /* 0x0000001003137224 */ /* 0x000fe200078e0211 */
[----:B------:R-:W-:Y:S01]  /*0270*/  SHF.R.S32.HI R3, RZ, 0x1f, R20 ;  /* 0x0000001fff037819 */ /* 0x000fe20000011414 */
[----:B------:R-:W-:-:S03]  /*0280*/  IMAD.WIDE.U32 R16, R16, R2, RZ ;  /* 0x0000000210107225 */ /* 0x000fc600078e00ff */
[----:B------:R-:W-:Y:S02]  /*0290*/  LEA.HI R3, R3, R20, RZ, 0x4 ;  /* 0x0000001403037211 */ /* 0x000fe400078f20ff */
[----:B------:R-:W-:Y:S02]  /*02a0*/  IADD3 R17, PT, PT, R17, R19, RZ ;  /* 0x0000001311117210 */ /* 0x000fe40007ffe0ff */
[----:B------:R-:W-:-:S03]  /*02b0*/  LOP3.LUT R3, R3, 0xfffffff0, RZ, 0xc0, !PT ;  /* 0xfffffff003037812 */ /* 0x000fc600078ec0ff */
[----:B------:R-:W-:Y:S01]  /*02c0*/  IMAD.WIDE.U32 R18, R17, -0x15ce8cd9, RZ ;  /* 0xea31732711127825 */ /* 0x000fe200078e00ff */
[----:B------:R-:W-:-:S03]  /*02d0*/  IADD3 R21, PT, PT, R20, -R3, RZ ;  /* 0x8000000314157210 */ /* 0x000fc60007ffe0ff */
[----:B------:R-:W-:-:S04]  /*02e0*/  IMAD.WIDE.U32 R2, R16, -0x15ce8cd9, RZ ;  /* 0xea31732710027825 */ /* 0x000fc800078e00ff */
[----:B------:R-:W-:-:S04]  /*02f0*/  IMAD.WIDE.U32 R18, P0, R16, -0x2ced6b87, R18 ;  /* 0xd312947910127825 */ /* 0x000fc80007800012 */
[----:B------:R-:W-:Y:S01]  /*0300*/  IMAD.WIDE R20, R21, 0x8, R14 ;  /* 0x0000000815147825 */ /* 0x000fe200078e020e */
[----:B------:R-:W-:Y:S02]  /*0310*/  IADD3 RZ, P1, PT, R3, R18, RZ ;  /* 0x0000001203ff7210 */ /* 0x000fe40007f3e0ff */
[----:B------:R-:W-:Y:S02]  /*0320*/  MOV R2, R19 ;  /* 0x0000001300027202 */ /* 0x000fe40000000f00 */
[----:B------:R-:W-:Y:S01]  /*0330*/  IADD3.X R3, PT, PT, RZ, RZ, RZ, P0, !PT ;  /* 0x000000ffff037210 */ /* 0x000fe200007fe4ff */
[----:B------:R-:W3:Y:S04]  /*0340*/  LDG.E.64 R20, desc[UR4][R20.64] ;  /* 0x0000000414147981 */ /* 0x000ee8000c1e1b00 */
[----:B------:R-:W3:Y:S01]  /*0350*/  LDG.E.64 R18, desc[UR4][R24.64+0x20] ;  /* 0x0000200418127981 */ /* 0x000ee2000c1e1b00 */
[----:B------:R-:W-:-:S04]  /*0360*/  IMAD.WIDE.U32.X R2, R17, -0x2ced6b87, R2, P1 ;  /* 0xd312947911027825 */ /* 0x000fc800008e0402 */
[----:B----4-:R-:W-:-:S04]  /*0370*/  IMAD R17, R23, R10, RZ ;  /* 0x0000000a17117224 */ /* 0x010fc800078e02ff */
[----:B------:R-:W-:Y:S02]  /*0380*/  IMAD R17, R11, R22, R17 ;  /* 0x000000160b117224 */ /* 0x000fe400078e0211 */
[----:B------:R-:W-:-:S04]  /*0390*/  IMAD.WIDE.U32 R10, R22, R10, RZ ;  /* 0x0000000a160a7225 */ /* 0x000fc800078e00ff */
[----:B------:R-:W-:Y:S01]  /*03a0*/  IMAD R22, R0, 0x5, RZ ;  /* 0x0000000500167824 */ /* 0x000fe200078e02ff */
[----:B------:R-:W-:-:S04]  /*03b0*/  SHF.R.U64 R3, R2, 0x15, R3 ;  /* 0x0000001502037819 */ /* 0x000fc80000001203 */
[----:B------:R-:W-:Y:S01]  /*03c0*/  SHF.R.S32.HI R23, RZ, 0x1f, R22 ;  /* 0x0000001fff177819 */ /* 0x000fe20000011416 */
[----:B------:R-:W-:Y:S01]  /*03d0*/  IMAD R2, R3, -0x26cfb1, R16 ;  /* 0xffd9304f03027824 */ /* 0x000fe200078e0210 */
[----:B------:R-:W-:Y:S01]  /*03e0*/  IADD3 R3, PT, PT, R11, R17, RZ ;  /* 0x000000110b037210 */ /* 0x000fe20007ffe0ff */
[----:B--2---:R-:W-:Y:S01]  /*03f0*/  IMAD R27, R13, R4, RZ ;  /* 0x000000040d1b7224 */ /* 0x004fe200078e02ff */
[----:B------:R-:W-:-:S03]  /*0400*/  LEA.HI R23, R23, R22, RZ, 0x4 ;  /* 0x0000001617177211 */ /* 0x000fc600078f20ff */
[----:B------:R-:W-:Y:S01]  /*0410*/  IMAD R27, R5, R12, R27 ;  /* 0x0000000c051b7224 */ /* 0x000fe200078e021b */
[----:B------:R-:W-:Y:S01]  /*0420*/  LOP3.LUT R23, R23, 0xfffffff0, RZ, 0xc0, !PT ;  /* 0xfffffff017177812 */ /* 0x000fe200078ec0ff */
[----:B------:R-:W-:-:S04]  /*0430*/  IMAD.WIDE.U32 R4, R12, R4, RZ ;  /* 0x000000040c047225 */ /* 0x000fc800078e00ff */
[----:B------:R-:W-:Y:S01]  /*0440*/  IMAD.WIDE.U32 R12, R3, -0x15ce8cd9, RZ ;  /* 0xea317327030c7825 */ /* 0x000fe200078e00ff */
[----:B------:R-:W-:-:S03]  /*0450*/  IADD3 R23, PT, PT, R22, -R23, RZ ;  /* 0x8000001716177210 */ /* 0x000fc60007ffe0ff */
[----:B------:R-:W-:-:S04]  /*0460*/  IMAD.WIDE.U32 R16, R10, -0x15ce8cd9, RZ ;  /* 0xea3173270a107825 */ /* 0x000fc800078e00ff */
[----:B------:R-:W-:-:S04]  /*0470*/  IMAD.WIDE.U32 R12, P0, R10, -0x2ced6b87, R12 ;  /* 0xd31294790a0c7825 */ /* 0x000fc8000780000c */
[----:B------:R-:W-:Y:S01]  /*0480*/  IMAD.WIDE R28, R23, 0x8, R14 ;  /* 0x00000008171c7825 */ /* 0x000fe200078e020e */
[----:B------:R-:W-:Y:S01]  /*0490*/  IADD3 RZ, P1, PT, R17, R12, RZ ;  /* 0x0000000c11ff7210 */ /* 0x000fe20007f3e0ff */
[----:B------:R-:W2:Y:S01]  /*04a0*/  LDG.E.64 R22, desc[UR4][R24.64+0x28] ;  /* 0x0000280418167981 */ /* 0x000ea2000c1e1b00 */
[----:B------:R-:W-:-:S03]  /*04b0*/  MOV R16, R13 ;  /* 0x0000000d00107202 */ /* 0x000fc60000000f00 */
[----:B------:R-:W2:Y:S01]  /*04c0*/  LDG.E.64 R12, desc[UR4][R28.64] ;  /* 0x000000041c0c7981 */ /* 0x000ea2000c1e1b00 */
[----:B------:R-:W-:Y:S02]  /*04d0*/  IADD3.X R17, PT, PT, RZ, RZ, RZ, P0, !PT ;  /* 0x000000ffff117210 */ /* 0x000fe400007fe4ff */
[----:B------:R-:W-:Y:S01]  /*04e0*/  IADD3 R27, PT, PT, R5, R27, RZ ;  /* 0x0000001b051b7210 */ /* 0x000fe20007ffe0ff */
[----:B------:R-:W-:-:S04]  /*04f0*/  IMAD.WIDE.U32.X R16, R3, -0x2ced6b87, R16, P1 ;  /* 0xd312947903107825 */ /* 0x000fc800008e0410 */
[----:B-----5:R-:W-:Y:S01]  /*0500*/  IMAD R5, R7, R8, RZ ;  /* 0x0000000807057224 */ /* 0x020fe200078e02ff */
[----:B------:R-:W-:Y:S01]  /*0510*/  SHF.R.U64 R3, R16, 0x15, R17 ;  /* 0x0000001510037819 */ /* 0x000fe20000001211 */
[----:B------:R-:W-:-:S04]  /*0520*/  IMAD.WIDE.U32 R16, R27, -0x15ce8cd9, RZ ;  /* 0xea3173271b107825 */ /* 0x000fc800078e00ff */
[----:B------:R-:W-:Y:S02]  /*0530*/  IMAD R5, R9, R6, R5 ;  /* 0x0000000609057224 */ /* 0x000fe400078e0205 */
[----:B------:R-:W-:-:S04]  /*0540*/  IMAD.WIDE.U32 R6, R6, R8, RZ ;  /* 0x0000000806067225 */ /* 0x000fc800078e00ff */
[----:B------:R-:W-:-:S04]  /*0550*/  IMAD.WIDE.U32 R8, R4, -0x15ce8cd9, RZ ;  /* 0xea31732704087825 */ /* 0x000fc800078e00ff */
[----:B------:R-:W-:-:S04]  /*0560*/  IMAD.WIDE.U32 R16, P0, R4, -0x2ced6b87, R16 ;  /* 0xd312947904107825 */ /* 0x000fc80007800010 */
[----:B------:R-:W-:Y:S01]  /*0570*/  IMAD R8, R0, 0x6, RZ ;  /* 0x0000000600087824 */ /* 0x000fe200078e02ff */
[----:B------:R-:W-:-:S04]  /*0580*/  IADD3 RZ, P1, PT, R9, R16, RZ ;  /* 0x0000001009ff7210 */ /* 0x000fc80007f3e0ff */
[----:B------:R-:W-:-:S04]  /*0590*/  SHF.R.S32.HI R9, RZ, 0x1f, R8 ;  /* 0x0000001fff097819 */ /* 0x000fc80000011408 */
[----:B------:R-:W-:-:S04]  /*05a0*/  LEA.HI R9, R9, R8, RZ, 0x4 ;  /* 0x0000000809097211 */ /* 0x000fc800078f20ff */
[----:B------:R-:W-:-:S04]  /*05b0*/  LOP3.LUT R9, R9, 0xfffffff0, RZ, 0xc0, !PT ;  /* 0xfffffff009097812 */ /* 0x000fc800078ec0ff */
[----:B------:R-:W-:Y:S01]  /*05c0*/  IADD3 R9, PT, PT, R8, -R9, RZ ;  /* 0x8000000908097210 */ /* 0x000fe20007ffe0ff */
[----:B------:R-:W-:-:S04]  /*05d0*/  IMAD R3, R3, -0x26cfb1, R10 ;  /* 0xffd9304f03037824 */ /* 0x000fc800078e020a */
[----:B------:R-:W-:Y:S01]  /*05e0*/  IMAD.WIDE R8, R9, 0x8, R14 ;  /* 0x0000000809087825 */ /* 0x000fe200078e020e */
[----:B------:R-:W-:Y:S02]  /*05f0*/  MOV R10, R17 ;  /* 0x00000011000a7202 */ /* 0x000fe40000000f00 */
[----:B------:R-:W4:Y:S04]  /*0600*/  LDG.E.64 R16, desc[UR4][R24.64+0x30] ;  /* 0x0000300418107981 */ /* 0x000f28000c1e1b00 */
[----:B------:R-:W4:Y:S01]  /*0610*/  LDG.E.64 R8, desc[UR4][R8.64] ;  /* 0x0000000408087981 */ /* 0x000f22000c1e1b00 */
[----:B------:R-:W-:-:S03]  /*0620*/  IADD3.X R11, PT, PT, RZ, RZ, RZ, P0, !PT ;  /* 0x000000ffff0b7210 */ /* 0x000fc600007fe4ff */
[----:B------:R-:W-:Y:S01]  /*0630*/  IMAD.WIDE.U32.X R10, R27, -0x2ced6b87, R10, P1 ;  /* 0xd31294791b0a7825 */ /* 0x000fe200008e040a */
[----:B------:R-:W-:-:S04]  /*0640*/  IADD3 R5, PT, PT, R7, R5, RZ ;  /* 0x0000000507057210 */ /* 0x000fc80007ffe0ff */
[----:B------:R-:W-:-:S05]  /*0650*/  SHF.R.U64 R11, R10, 0x15, R11 ;  /* 0x000000150a0b7819 */ /* 0x000fca000000120b */
[----:B------:R-:W-:Y:S02]  /*0660*/  IMAD R4, R11, -0x26cfb1, R4 ;  /* 0xffd9304f0b047824 */ /* 0x000fe400078e0204 */
[----:B------:R-:W-:-:S04]  /*0670*/  IMAD.WIDE.U32 R10, R5, -0x15ce8cd9, RZ ;  /* 0xea317327050a7825 */ /* 0x000fc800078e00ff */
[----:B------:R-:W-:Y:S01]  /*0680*/  IMAD.WIDE.U32 R10, P0, R6, -0x2ced6b87, R10 ;  /* 0xd3129479060a7825 */ /* 0x000fe2000780000a */
[----:B------:R-:W-:-:S03]  /*0690*/  IADD3 R3, PT, PT, R4, R2, R3 ;  /* 0x0000000204037210 */ /* 0x000fc60007ffe003 */
[----:B---3--:R-:W-:-:S04]  /*06a0*/  IMAD R7, R21, R18, RZ ;  /* 0x0000001215077224 */ /* 0x008fc800078e02ff */
[----:B------:R-:W-:Y:S02]  /*06b0*/  IMAD R7, R19, R20, R7 ;  /* 0x0000001413077224 */ /* 0x000fe400078e0207 */
[----:B------:R-:W-:-:S04]  /*06c0*/  IMAD.WIDE.U32 R20, R20, R18, RZ ;  /* 0x0000001214147225 */ /* 0x000fc800078e00ff */
[----:B------:R-:W-:Y:S01]  /*06d0*/  IMAD.WIDE.U32 R18, R6, -0x15ce8cd9, RZ ;  /* 0xea31732706127825 */ /* 0x000fe200078e00ff */
[----:B------:R-:W-:-:S04]  /*06e0*/  MOV R18, R11 ;  /* 0x0000000b00127202 */ /* 0x000fc80000000f00 */
[----:B------:R-:W-:Y:S02]  /*06f0*/  IADD3 RZ, P1, PT, R19, R10, RZ ;  /* 0x0000000a13ff7210 */ /* 0x000fe40007f3e0ff */
[----:B------:R-:W-:Y:S02]  /*0700*/  IADD3.X R19, PT, PT, RZ, RZ, RZ, P0, !PT ;  /* 0x000000ffff137210 */ /* 0x000fe400007fe4ff */
[----:B------:R-:W-:Y:S01]  /*0710*/  LEA R10, R0, -R0, 0x3 ;  /* 0x80000000000a7211 */ /* 0x000fe200078e18ff */
[----:B------:R-:W-:-:S03]  /*0720*/  IMAD.WIDE.U32.X R18, R5, -0x2ced6b87, R18, P1 ;  /* 0xd312947905127825 */ /* 0x000fc600008e0412 */
[----:B------:R-:W-:Y:S02]  /*0730*/  SHF.R.S32.HI R5, RZ, 0x1f, R10 ;  /* 0x0000001fff057819 */ /* 0x000fe4000001140a */
[----:B------:R-:W-:Y:S02]  /*0740*/  IADD3 R7, PT, PT, R21, R7, RZ ;  /* 0x0000000715077210 */ /* 0x000fe40007ffe0ff */
[----:B------:R-:W-:Y:S02]  /*0750*/  LEA.HI R5, R5, R10, RZ, 0x4 ;  /* 0x0000000a05057211 */ /* 0x000fe400078f20ff */
[----:B------:R-:W-:Y:S02]  /*0760*/  SHF.R.U64 R11, R18, 0x15, R19 ;  /* 0x00000015120b7819 */ /* 0x000fe40000001213 */
[----:B------:R-:W-:Y:S02]  /*0770*/  SHF.L.U32 R19, R0, 0x3, RZ ;  /* 0x0000000300137819 */ /* 0x000fe400000006ff */
[----:B------:R-:W-:Y:S01]  /*0780*/  LOP3.LUT R21, R5, 0xfffffff0, RZ, 0xc0, !PT ;  /* 0xfffffff005157812 */ /* 0x000fe200078ec0ff */
[----:B------:R-:W-:Y:S01]  /*0790*/  IMAD.WIDE.U32 R4, R7, -0x15ce8cd9, RZ ;  /* 0xea31732707047825 */ /* 0x000fe200078e00ff */
[----:B------:R-:W-:-:S02]  /*07a0*/  SHF.R.S32.HI R2, RZ, 0x1f, R19 ;  /* 0x0000001fff027819 */ /* 0x000fc40000011413 */
[----:B------:R-:W-:Y:S01]  /*07b0*/  IADD3 R21, PT, PT, R10, -R21, RZ ;  /* 0x800000150a157210 */ /* 0x000fe20007ffe0ff */
[----:B------:R-:W-:Y:S01]  /*07c0*/  IMAD R6, R11, -0x26cfb1, R6 ;  /* 0xffd9304f0b067824 */ /* 0x000fe200078e0206 */
[----:B------:R-:W-:Y:S01]  /*07d0*/  LEA.HI R2, R2, R19, RZ, 0x4 ;  /* 0x0000001302027211 */ /* 0x000fe200078f20ff */
[----:B------:R-:W-:-:S04]  /*07e0*/  IMAD.WIDE.U32 R4, P0, R20, -0x2ced6b87, R4 ;  /* 0xd312947914047825 */ /* 0x000fc80007800004 */
[----:B------:R-:W-:Y:S01]  /*07f0*/  IMAD.WIDE.U32 R10, R20, -0x15ce8cd9, RZ ;  /* 0xea317327140a7825 */ /* 0x000fe200078e00ff */
[----:B------:R-:W-:-:S04]  /*0800*/  LOP3.LUT R2, R2, 0xfffffff0, RZ, 0xc0, !PT ;  /* 0xfffffff002027812 */ /* 0x000fc800078ec0ff */
[----:B------:R-:W-:Y:S01]  /*0810*/  IADD3 RZ, P1, PT, R11, R4, RZ ;  /* 0x000000040bff7210 */ /* 0x000fe20007f3e0ff */
[----:B------:R-:W-:Y:S01]  /*0820*/  IMAD.WIDE R10, R21, 0x8, R14 ;  /* 0x00000008150a7825 */ /* 0x000fe200078e020e */
[----:B------:R-:W-:-:S03]  /*0830*/  IADD3 R19, PT, PT, R19, -R2, RZ ;  /* 0x8000000213137210 */ /* 0x000fc60007ffe0ff */
[----:B--2---:R-:W-:Y:S02]  /*0840*/  IMAD R13, R13, R22, RZ ;  /* 0x000000160d0d7224 */ /* 0x004fe400078e02ff */
[----:B------:R-:W2:Y:S02]  /*0850*/  LDG.E.64 R10, desc[UR4][R10.64] ;  /* 0x000000040a0a7981 */ /* 0x000ea4000c1e1b00 */
[----:B------:R-:W-:Y:S02]  /*0860*/  IMAD R2, R23, R12, R13 ;  /* 0x0000000c17027224 */ /* 0x000fe400078e020d */
[----:B------:R-:W-:Y:S02]  /*0870*/  IMAD.WIDE.U32 R12, R12, R22, RZ ;  /* 0x000000160c0c7225 */ /* 0x000fe400078e00ff */
[----:B------:R-:W2:Y:S02]  /*0880*/  LDG.E.64 R22, desc[UR4][R24.64+0x38] ;  /* 0x0000380418167981 */ /* 0x000ea4000c1e1b00 */
[----:B------:R-:W-:Y:S01]  /*0890*/  IMAD.WIDE R18, R19, 0x8, R14 ;  /* 0x0000000813127825 */ /* 0x000fe200078e020e */
[----:B------:R-:W-:-:S02]  /*08a0*/  MOV R26, R5 ;  /* 0x00000005001a7202 */ /* 0x000fc40000000f00 */
[----:B------:R-:W3:Y:S04]  /*08b0*/  LDG.E.64 R4, desc[UR4][R24.64+0x40] ;  /* 0x0000400418047981 */ /* 0x000ee8000c1e1b00 */
[----:B------:R-:W3:Y:S01]  /*08c0*/  LDG.E.64 R18, desc[UR4][R18.64] ;  /* 0x0000000412127981 */ /* 0x000ee2000c1e1b00 */
[----:B------:R-:W-:-:S03]  /*08d0*/  IADD3.X R27, PT, PT, RZ, RZ, RZ, P0, !PT ;  /* 0x000000ffff1b7210 */ /* 0x000fc600007fe4ff */
[----:B------:R-:W-:Y:S01]  /*08e0*/  IMAD.WIDE.U32.X R26, R7, -0x2ced6b87, R26, P1 ;  /* 0xd3129479071a7825 */ /* 0x000fe200008e041a */
[----:B------:R-:W-:-:S04]  /*08f0*/  IADD3 R2, PT, PT, R13, R2, RZ ;  /* 0x000000020d027210 */ /* 0x000fc80007ffe0ff */
[----:B------:R-:W-:-:S05]  /*0900*/  SHF.R.U64 R7, R26, 0x15, R27 ;  /* 0x000000151a077819 */ /* 0x000fca000000121b */
[----:B------:R-:W-:Y:S02]  /*0910*/  IMAD R7, R7, -0x26cfb1, R20 ;  /* 0xffd9304f07077824 */ /* 0x000fe400078e0214 */
[----:B------:R-:W-:-:S03]  /*0920*/  IMAD.WIDE.U32 R20, R2, -0x15ce8cd9, RZ ;  /* 0xea31732702147825 */ /* 0x000fc600078e00ff */
[----:B------:R-:W-:Y:S01]  /*0930*/  IADD3 R6, PT, PT, R7, R3, R6 ;  /* 0x0000000307067210 */ /* 0x000fe20007ffe006 */
[----:B------:R-:W-:-:S04]  /*0940*/  IMAD.WIDE.U32 R26, R12, -0x15ce8cd9, RZ ;  /* 0xea3173270c1a7825 */ /* 0x000fc800078e00ff */
[----:B------:R-:W-:-:S04]  /*0950*/  IMAD.WIDE.U32 R20, P0, R12, -0x2ced6b87, R20 ;  /* 0xd31294790c147825 */ /* 0x000fc80007800014 */
[----:B------:R-:W-:Y:S01]  /*0960*/  IMAD R13, R0, 0x9, RZ ;  /* 0x00000009000d7824 */ /* 0x000fe200078e02ff */
[----:B------:R-:W-:Y:S01]  /*0970*/  IADD3 RZ, P1, PT, R27, R20, RZ ;  /* 0x000000141bff7210 */ /* 0x000fe20007f3e0ff */
[-C--:B----4-:R-:W-:Y:S01]  /*0980*/  IMAD R3, R9, R16.reuse, RZ ;  /* 0x0000001009037224 */ /* 0x090fe200078e02ff */
[----:B------:R-:W-:Y:S01]  /*0990*/  IADD3.X R9, PT, PT, RZ, RZ, RZ, P0, !PT ;  /* 0x000000ffff097210 */ /* 0x000fe200007fe4ff */
[----:B------:R-:W-:Y:S01]  /*09a0*/  IMAD.WIDE.U32 R26, R8, R16, RZ ;  /* 0x00000010081a7225 */ /* 0x000fe200078e00ff */
[----:B------:R-:W-:-:S03]  /*09b0*/  SHF.R.S32.HI R16, RZ, 0x1f, R13 ;  /* 0x0000001fff107819 */ /* 0x000fc6000001140d */
[----:B------:R-:W-:Y:S01]  /*09c0*/  IMAD R3, R17, R8, R3 ;  /* 0x0000000811037224 */ /* 0x000fe200078e0203 */
[----:B------:R-:W-:Y:S02]  /*09d0*/  MOV R8, R21 ;  /* 0x0000001500087202 */ /* 0x000fe40000000f00 */
[----:B------:R-:W-:-:S03]  /*09e0*/  LEA.HI R16, R16, R13, RZ, 0x4 ;  /* 0x0000000d10107211 */ /* 0x000fc600078f20ff */
[----:B------:R-:W-:Y:S01]  /*09f0*/  IMAD.WIDE.U32.X R8, R2, -0x2ced6b87, R8, P1 ;  /* 0xd312947902087825 */ /* 0x000fe200008e0408 */
[----:B------:R-:W-:Y:S02]  /*0a00*/  LOP3.LUT R16, R16, 0xfffffff0, RZ, 0xc0, !PT ;  /* 0xfffffff010107812 */ /* 0x000fe400078ec0ff */
[----:B------:R-:W-:Y:S01]  /*0a10*/  IADD3 R2, PT, PT, R27, R3, RZ ;  /* 0x000000031b027210 */ /* 0x000fe20007ffe0ff */
[----:B------:R-:W-:Y:S01]  /*0a20*/  IMAD R7, R0, 0xa, RZ ;  /* 0x0000000a00077824 */ /* 0x000fe200078e02ff */
[----:B------:R-:W-:Y:S02]  /*0a30*/  SHF.R.U64 R17, R8, 0x15, R9 ;  /* 0x0000001508117819 */ /* 0x000fe40000001209 */
[----:B------:R-:W-:Y:S01]  /*0a40*/  IADD3 R3, PT, PT, R13, -R16, RZ ;  /* 0x800000100d037210 */ /* 0x000fe20007ffe0ff */
[----:B------:R-:W-:-:S04]  /*0a50*/  IMAD.WIDE.U32 R8, R2, -0x15ce8cd9, RZ ;  /* 0xea31732702087825 */ /* 0x000fc800078e00ff */
[----:B------:R-:W-:Y:S01]  /*0a60*/  IMAD R13, R17, -0x26cfb1, R12 ;  /* 0xffd9304f110d7824 */ /* 0x000fe200078e020c */
[----:B------:R-:W-:Y:S01]  /*0a70*/  SHF.R.S32.HI R12, RZ, 0x1f, R7 ;  /* 0x0000001fff0c7819 */ /* 0x000fe20000011407 */
[----:B------:R-:W-:-:S03]  /*0a80*/  IMAD.WIDE.U32 R8, P0, R26, -0x2ced6b87, R8 ;  /* 0xd31294791a087825 */ /* 0x000fc60007800008 */
[----:B------:R-:W-:Y:S01]  /*0a90*/  LEA.HI R12, R12, R7, RZ, 0x4 ;  /* 0x000000070c0c7211 */ /* 0x000fe200078f20ff */
[----:B------:R-:W-:-:S03]  /*0aa0*/  IMAD.WIDE.U32 R16, R26, -0x15ce8cd9, RZ ;  /* 0xea3173271a107825 */ /* 0x000fc600078e00ff */
[----:B------:R-:W-:Y:S01]  /*0ab0*/  LOP3.LUT R12, R12, 0xfffffff0, RZ, 0xc0, !PT ;  /* 0xfffffff00c0c7812 */ /* 0x000fe200078ec0ff */
[----:B------:R-:W-:Y:S01]  /*0ac0*/  IMAD.WIDE R28, R3, 0x8, R14 ;  /* 0x00000008031c7825 */ /* 0x000fe200078e020e */
[----:B------:R-:W-:Y:S02]  /*0ad0*/  IADD3 RZ, P1, PT, R17, R8, RZ ;  /* 0x0000000811ff7210 */ /* 0x000fe40007f3e0ff */
[----:B------:R-:W-:Y:S01]  /*0ae0*/  IADD3.X R21, PT, PT, RZ, RZ, RZ, P0, !PT ;  /* 0x000000ffff157210 */ /* 0x000fe200007fe4ff */
[----:B------:R-:W4:Y:S01]  /*0af0*/  LDG.E.64 R16, desc[UR4][R24.64+0x48] ;  /* 0x0000480418107981 */ /* 0x000f22000c1e1b00 */
[----:B------:R-:W-:Y:S02]  /*0b00*/  MOV R20, R9 ;  /* 0x0000000900147202 */ /* 0x000fe40000000f00 */
[----:B------:R-:W-:Y:S01]  /*0b10*/  IADD3 R7, PT, PT, R7, -R12, RZ ;  /* 0x8000000c07077210 */ /* 0x000fe20007ffe0ff */
[----:B------:R0:W4:Y:S02]  /*0b20*/  LDG.E.64 R8, desc[UR4][R28.64] ;  /* 0x000000041c087981 */ /* 0x000124000c1e1b00 */
[----:B------:R-:W-:-:S04]  /*0b30*/  IMAD.WIDE.U32.X R2, R2, -0x2ced6b87, R20, P1 ;  /* 0xd312947902027825 */ /* 0x000fc800008e0414 */
[----:B------:R-:W-:Y:S01]  /*0b40*/  IMAD.WIDE R20, R7, 0x8, R14 ;  /* 0x0000000807147825 */ /* 0x000fe200078e020e */
[----:B------:R-:W-:-:S04]  /*0b50*/  SHF.R.U64 R7, R2, 0x15, R3 ;  /* 0x0000001502077819 */ /* 0x000fc80000001203 */
[----:B------:R-:W5:Y:S04]  /*0b60*/  LDG.E.64 R2, desc[UR4][R20.64] ;  /* 0x0000000414027981 */ /* 0x000f68000c1e1b00 */
[----:B------:R-:W5:Y:S01]  /*0b70*/  LDG.E.64 R20, desc[UR4][R24.64+0x50] ;  /* 0x0000500418147981 */ /* 0x000f62000c1e1b00 */
[----:B------:R-:W-:-:S05]  /*0b80*/  IMAD R26, R7, -0x26cfb1, R26 ;  /* 0xffd9304f071a7824 */ /* 0x000fca00078e021a */
[----:B------:R-:W-:Y:S01]  /*0b90*/  IADD3 R6, PT, PT, R26, R6, R13 ;  /* 0x000000061a067210 */ /* 0x000fe20007ffe00d */
[----:B--2---:R-:W-:-:S04]  /*0ba0*/  IMAD R7, R11, R22, RZ ;  /* 0x000000160b077224 */ /* 0x004fc800078e02ff */
[----:B------:R-:W-:Y:S02]  /*0bb0*/  IMAD R7, R23, R10, R7 ;  /* 0x0000000a17077224 */ /* 0x000fe400078e0207 */
[----:B------:R-:W-:-:S04]  /*0bc0*/  IMAD.WIDE.U32 R22, R10, R22, RZ ;  /* 0x000000160a167225 */ /* 0x000fc800078e00ff */
[----:B------:R-:W-:Y:S01]  /*0bd0*/  IMAD R10, R0, 0xb, RZ ;  /* 0x0000000b000a7824 */ /* 0x000fe200078e02ff */
[----:B------:R-:W-:-:S04]  /*0be0*/  IADD3 R7, PT, PT, R23, R7, RZ ;  /* 0x0000000717077210 */ /* 0x000fc80007ffe0ff */
[----:B------:R-:W-:Y:S01]  /*0bf0*/  SHF.R.S32.HI R11, RZ, 0x1f, R10 ;  /* 0x0000001fff0b7819 */ /* 0x000fe2000001140a */
[----:B---3--:R-:W-:-:S03]  /*0c00*/  IMAD R13, R19, R4, RZ ;  /* 0x00000004130d7224 */ /* 0x008fc600078e02ff */
[----:B------:R-:W-:Y:S01]  /*0c10*/  LEA.HI R11, R11, R10, RZ, 0x4 ;  /* 0x0000000a0b0b7211 */ /* 0x000fe200078f20ff */
[----:B------:R-:W-:Y:S02]  /*0c20*/  IMAD R5, R5, R18, R13 ;  /* 0x0000001205057224 */ /* 0x000fe400078e020d */
[----:B------:R-:W-:Y:S01]  /*0c30*/  IMAD.WIDE.U32 R12, R7, -0x15ce8cd9, RZ ;  /* 0xea317327070c7825 */ /* 0x000fe200078e00ff */
[----:B------:R-:W-:-:S04]  /*0c40*/  LOP3.LUT R11, R11, 0xfffffff0, RZ, 0xc0, !PT ;  /* 0xfffffff00b0b7812 */ /* 0x000fc800078ec0ff */
[----:B0-----:R-:W-:Y:S01]  /*0c50*/  IADD3 R29, PT, PT, R10, -R11, RZ ;  /* 0x8000000b0a1d7210 */ /* 0x001fe20007ffe0ff */
[----:B------:R-:W-:-:S04]  /*0c60*/  IMAD.WIDE.U32 R10, P0, R22, -0x2ced6b87, R12 ;  /* 0xd3129479160a7825 */ /* 0x000fc8000780000c */
[----:B------:R-:W-:-:S04]  /*0c70*/  IMAD.WIDE.U32 R12, R22, -0x15ce8cd9, RZ ;  /* 0xea317327160c7825 */ /* 0x000fc800078e00ff */
[----:B------:R-:W-:Y:S01]  /*0c80*/  IMAD.WIDE R28, R29, 0x8, R14 ;  /* 0x000000081d1c7825 */ /* 0x000fe200078e020e */
[----:B------:R-:W-:Y:S02]  /*0c90*/  IADD3 RZ, P1, PT, R13, R10, RZ ;  /* 0x0000000a0dff7210 */ /* 0x000fe40007f3e0ff */
[----:B------:R-:W-:Y:S01]  /*0ca0*/  MOV R26, R11 ;  /* 0x0000000b001a7202 */ /* 0x000fe20000000f00 */
[----:B------:R-:W2:Y:S04]  /*0cb0*/  LDG.E.64 R12, desc[UR4][R24.64+0x58] ;  /* 0x00005804180c7981 */ /* 0x000ea8000c1e1b00 */
[----:B------:R0:W2:Y:S01]  /*0cc0*/  LDG.E.64 R10, desc[UR4][R28.64] ;  /* 0x000000041c0a7981 */ /* 0x0000a2000c1e1b00 */
[----:B------:R-:W-:Y:S01]  /*0cd0*/  IADD3.X R27, PT, PT, RZ, RZ, RZ, P0, !PT ;  /* 0x000000ffff1b7210 */ /* 0x000fe200007fe4ff */
[----:B------:R-:W-:-:S04]  /*0ce0*/  IMAD.WIDE.U32 R18, R18, R4, RZ ;  /* 0x0000000412127225 */ /* 0x000fc800078e00ff */
[----:B------:R-:W-:Y:S01]  /*0cf0*/  IMAD.WIDE.U32.X R26, R7, -0x2ced6b87, R26, P1 ;  /* 0xd3129479071a7825 */ /* 0x000fe200008e041a */
[----:B------:R-:W-:-:S04]  /*0d00*/  IADD3 R4, PT, PT, R19, R5, RZ ;  /* 0x0000000513047210 */ /* 0x000fc80007ffe0ff */
[----:B------:R-:W-:-:S05]  /*0d10*/  SHF.R.U64 R27, R26, 0x15, R27 ;  /* 0x000000151a1b7819 */ /* 0x000fca000000121b */
[----:B------:R-:W-:Y:S02]  /*0d20*/  IMAD R5, R27, -0x26cfb1, R22 ;  /* 0xffd9304f1b057824 */ /* 0x000fe400078e0216 */
[----:B------:R-:W-:-:S04]  /*0d30*/  IMAD.WIDE.U32 R22, R4, -0x15ce8cd9, RZ ;  /* 0xea31732704167825 */ /* 0x000fc800078e00ff */
[----:B----4-:R-:W-:-:S04]  /*0d40*/  IMAD R7, R9, R16, RZ ;  /* 0x0000001009077224 */ /* 0x010fc800078e02ff */
[----:B------:R-:W-:Y:S02]  /*0d50*/  IMAD R7, R17, R8, R7 ;  /* 0x0000000811077224 */ /* 0x000fe400078e0207 */
[----:B------:R-:W-:-:S04]  /*0d60*/  IMAD.WIDE.U32 R8, R8, R16, RZ ;  /* 0x0000001008087225 */ /* 0x000fc800078e00ff */
[----:B------:R-:W-:Y:S01]  /*0d70*/  IMAD.WIDE.U32 R16, P0, R18, -0x2ced6b87, R22 ;  /* 0xd312947912107825 */ /* 0x000fe20007800016 */
[----:B------:R-:W-:-:S03]  /*0d80*/  IADD3 R7, PT, PT, R9, R7, RZ ;  /* 0x0000000709077210 */ /* 0x000fc60007ffe0ff */
[----:B------:R-:W-:-:S04]  /*0d90*/  IMAD.WIDE.U32 R22, R18, -0x15ce8cd9, RZ ;  /* 0xea31732712167825 */ /* 0x000fc800078e00ff */
[----:B-----5:R-:W-:Y:S01]  /*0da0*/  IMAD R3, R3, R20, RZ ;  /* 0x0000001403037224 */ /* 0x020fe200078e02ff */
[----:B------:R-:W-:-:S03]  /*0db0*/  IADD3 RZ, P1, PT, R23, R16, RZ ;  /* 0x0000001017ff7210 */ /* 0x000fc60007f3e0ff */
[----:B------:R-:W-:Y:S01]  /*0dc0*/  IMAD R9, R21, R2, R3 ;  /* 0x0000000215097224 */ /* 0x000fe200078e0203 */
[----:B------:R-:W-:Y:S01]  /*0dd0*/  IADD3.X R21, PT, PT, RZ, RZ, RZ, P0, !PT ;  /* 0x000000ffff157210 */ /* 0x000fe200007fe4ff */
[----:B------:R-:W-:Y:S01]  /*0de0*/  IMAD.WIDE.U32 R2, R2, R20, RZ ;  /* 0x0000001402027225 */ /* 0x000fe200078e00ff */
[----:B------:R-:W-:-:S03]  /*0df0*/  MOV R20, R17 ;  /* 0x0000001100147202 */ /* 0x000fc60000000f00 */
[----:B------:R-:W-:-:S04]  /*0e00*/  IMAD.WIDE.U32 R22, R7, -0x15ce8cd9, RZ ;  /* 0xea31732707167825 */ /* 0x000fc800078e00ff */
[----:B------:R-:W-:-:S04]  /*0e10*/  IMAD.WIDE.U32.X R20, R4, -0x2ced6b87, R20, P1 ;  /* 0xd312947904147825 */ /* 0x000fc800008e0414 */
[----:B------:R-:W-:Y:S02]  /*0e20*/  IMAD R4, R0, 0xc, RZ ;  /* 0x0000000c00047824 */ /* 0x000fe400078e02ff */
[----:B------:R-:W-:-:S03]  /*0e30*/  IMAD.WIDE.U32 R22, P0, R8, -0x2ced6b87, R22 ;  /* 0xd312947908167825 */ /* 0x000fc60007800016 */
[----:B------:R-:W-:Y:S01]  /*0e40*/  SHF.R.S32.HI R19, RZ, 0x1f, R4 ;  /* 0x0000001fff137819 */ /* 0x000fe20000011404 */
[----:B------:R-:W-:Y:S01]  /*0e50*/  IMAD.WIDE.U32 R16, R8, -0x15ce8cd9, RZ ;  /* 0xea31732708107825 */ /* 0x000fe200078e00ff */
[----:B------:R-:W-:Y:S02]  /*0e60*/  MOV R16, R23 ;  /* 0x0000001700107202 */ /* 0x000fe40000000f00 */
[----:B------:R-:W-:Y:S02]  /*0e70*/  LEA.HI R19, R19, R4, RZ, 0x4 ;  /* 0x0000000413137211 */ /* 0x000fe400078f20ff */
[----:B------:R-:W-:Y:S02]  /*0e80*/  IADD3 RZ, P1, PT, R17, R22, RZ ;  /* 0x0000001611ff7210 */ /* 0x000fe40007f3e0ff */
[----:B------:R-:W-:Y:S02]  /*0e90*/  IADD3.X R17, PT, PT, RZ, RZ, RZ, P0, !PT ;  /* 0x000000ffff117210 */ /* 0x000fe400007fe4ff */
[----:B------:R-:W-:-:S02]  /*0ea0*/  LOP3.LUT R19, R19, 0xfffffff0, RZ, 0xc0, !PT ;  /* 0xfffffff013137812 */ /* 0x000fc400078ec0ff */
[----:B------:R-:W-:Y:S01]  /*0eb0*/  SHF.R.U64 R21, R20, 0x15, R21 ;  /* 0x0000001514157819 */ /* 0x000fe20000001215 */
[----:B------:R-:W-:Y:S01]  /*0ec0*/  IMAD.WIDE.U32.X R16, R7, -0x2ced6b87, R16, P1 ;  /* 0xd312947907107825 */ /* 0x000fe200008e0410 */
[----:B------:R-:W-:Y:S02]  /*0ed0*/  IADD3 R9, PT, PT, R3, R9, RZ ;  /* 0x0000000903097210 */ /* 0x000fe40007ffe0ff */
[----:B------:R-:W-:Y:S01]  /*0ee0*/  IADD3 R19, PT, PT, R4, -R19, RZ ;  /* 0x8000001304137210 */ /* 0x000fe20007ffe0ff */
[----:B------:R-:W-:Y:S01]  /*0ef0*/  IMAD R7, R0, 0xd, RZ ;  /* 0x0000000d00077824 */ /* 0x000fe200078e02ff */
[----:B------:R-:W-:Y:S01]  /*0f00*/  SHF.R.U64 R3, R16, 0x15, R17 ;  /* 0x0000001510037819 */ /* 0x000fe20000001211 */
[----:B------:R-:W-:Y:S02]  /*0f10*/  IMAD R21, R21, -0x26cfb1, R18 ;  /* 0xffd9304f15157824 */ /* 0x000fe400078e0212 */
[----:B------:R-:W-:Y:S01]  /*0f20*/  IMAD.WIDE.U32 R16, R9, -0x15ce8cd9, RZ ;  /* 0xea31732709107825 */ /* 0x000fe200078e00ff */
[----:B------:R-:W-:-:S03]  /*0f30*/  SHF.R.S32.HI R4, RZ, 0x1f, R7 ;  /* 0x0000001fff047819 */ /* 0x000fc60000011407 */
[----:B------:R-:W-:Y:S01]  /*0f40*/  IMAD.WIDE R22, R19, 0x8, R14 ;  /* 0x0000000813167825 */ /* 0x000fe200078e020e */
[----:B------:R-:W-:Y:S02]  /*0f50*/  IADD3 R6, PT, PT, R21, R6, R5 ;  /* 0x0000000615067210 */ /* 0x000fe40007ffe005 */
[----:B------:R-:W-:Y:S01]  /*0f60*/  LEA.HI R18, R4, R7, RZ, 0x4 ;  /* 0x0000000704127211 */ /* 0x000fe200078f20ff */
[----:B------:R-:W-:Y:S01]  /*0f70*/  IMAD R3, R3, -0x26cfb1, R8 ;  /* 0xffd9304f03037824 */ /* 0x000fe200078e0208 */
[----:B------:R-:W3:Y:S01]  /*0f80*/  LDG.E.64 R20, desc[UR4][R24.64+0x60] ;  /* 0x0000600418147981 */ /* 0x000ee2000c1e1b00 */
[----:B------:R-:W-:Y:S02]  /*0f90*/  IMAD R8, R0, 0xe, RZ ;  /* 0x0000000e00087824 */ /* 0x000fe400078e02ff */
[C---:B------:R-:W-:Y:S01]  /*0fa0*/  IMAD.WIDE.U32 R4, R2.reuse, -0x15ce8cd9, RZ ;  /* 0xea31732702047825 */ /* 0x040fe200078e00ff */
[----:B------:R-:W3:Y:S03]  /*0fb0*/  LDG.E.64 R22, desc[UR4][R22.64] ;  /* 0x0000000416167981 */ /* 0x000ee6000c1e1b00 */
[----:B------:R-:W-:Y:S01]  /*0fc0*/  IMAD.WIDE.U32 R16, P0, R2, -0x2ced6b87, R16 ;  /* 0xd312947902107825 */ /* 0x000fe20007800010 */
[----:B------:R-:W-:-:S02]  /*0fd0*/  LOP3.LUT R18, R18, 0xfffffff0, RZ, 0xc0, !PT ;  /* 0xfffffff012127812 */ /* 0x000fc400078ec0ff */
[----:B------:R-:W-:Y:S02]  /*0fe0*/  SHF.R.S32.HI R19, RZ, 0x1f, R8 ;  /* 0x0000001fff137819 */ /* 0x000fe40000011408 */
[----:B------:R-:W-:Y:S02]  /*0ff0*/  IADD3 RZ, P1, PT, R5, R16, RZ ;  /* 0x0000001005ff7210 */ /* 0x000fe40007f3e0ff */
[----:B------:R-:W-:Y:S02]  /*1000*/  IADD3.X R5, PT, PT, RZ, RZ, RZ, P0, !PT ;  /* 0x000000ffff057210 */ /* 0x000fe400007fe4ff */
[----:B------:R-:W-:Y:S02]  /*1010*/  MOV R4, R17 ;  /* 0x0000001100047202 */ /* 0x000fe40000000f00 */
[----:B------:R-:W-:Y:S02]  /*1020*/  IADD3 R27, PT, PT, R7, -R18, RZ ;  /* 0x80000012071b7210 */ /* 0x000fe40007ffe0ff */
[----:B------:R-:W-:-:S02]  /*1030*/  LEA R7, R0, -R0, 0x4 ;  /* 0x8000000000077211 */ /* 0x000fc400078e20ff */
[----:B------:R-:W-:Y:S01]  /*1040*/  LEA.HI R19, R19, R8, RZ, 0x4 ;  /* 0x0000000813137211 */ /* 0x000fe200078f20ff */
[----:B------:R-:W-:Y:S01]  /*1050*/  IMAD.WIDE.U32.X R4, R9, -0x2ced6b87, R4, P1 ;  /* 0xd312947909047825 */ /* 0x000fe200008e0404 */
[----:B------:R-:W-:Y:S02]  /*1060*/  SHF.R.S32.HI R16, RZ, 0x1f, R7 ;  /* 0x0000001fff107819 */ /* 0x000fe40000011407 */
[----:B------:R-:W-:Y:S01]  /*1070*/  LOP3.LUT R19, R19, 0xfffffff0, RZ, 0xc0, !PT ;  /* 0xfffffff013137812 */ /* 0x000fe200078ec0ff */
[----:B------:R-:W-:Y:S01]  /*1080*/  IMAD.WIDE R26, R27, 0x8, R14 ;  /* 0x000000081b1a7825 */ /* 0x000fe200078e020e */
[----:B------:R-:W-:Y:S02]  /*1090*/  LEA.HI R16, R16, R7, RZ, 0x4 ;  /* 0x0000000710107211 */ /* 0x000fe400078f20ff */
[----:B------:R-:W-:Y:S02]  /*10a0*/  SHF.R.U64 R5, R4, 0x15, R5 ;  /* 0x0000001504057819 */ /* 0x000fe40000001205 */
[----:B0-----:R-:W-:-:S02]  /*10b0*/  IADD3 R29, PT, PT, R8, -R19, RZ ;  /* 0x80000013081d7210 */ /* 0x001fc40007ffe0ff */
[----:B------:R3:W4:Y:S01]  /*10c0*/  LDG.E.64 R8, desc[UR4][R26.64] ;  /* 0x000000041a087981 */ /* 0x000722000c1e1b00 */
[----:B------:R-:W-:Y:S01]  /*10d0*/  LOP3.LUT R16, R16, 0xfffffff0, RZ, 0xc0, !PT ;  /* 0xfffffff010107812 */ /* 0x000fe200078ec0ff */
[----:B------:R-:W-:Y:S02]  /*10e0*/  IMAD R2, R5, -0x26cfb1, R2 ;  /* 0xffd9304f05027824 */ /* 0x000fe400078e0202 */
[----:B------:R-:W4:Y:S01]  /*10f0*/  LDG.E.64 R18, desc[UR4][R24.64+0x68] ;  /* 0x0000680418127981 */ /* 0x000f22000c1e1b00 */
[----:B------:R-:W-:Y:S01]  /*1100*/  IMAD.WIDE R4, R29, 0x8, R14 ;  /* 0x000000081d047825 */ /* 0x000fe200078e020e */
[----:B------:R-:W-:-:S05]  /*1110*/  IADD3 R17, PT, PT, R7, -R16, RZ ;  /* 0x8000001007117210 */ /* 0x000fca0007ffe0ff */
[----:B------:R-:W5:Y:S01]  /*1120*/  LDG.E.64 R4, desc[UR4][R4.64] ;  /* 0x0000000404047981 */ /* 0x000f62000c1e1b00 */
[----:B------:R-:W-:-:S03]  /*1130*/  IMAD.WIDE R16, R17, 0x8, R14 ;  /* 0x0000000811107825 */ /* 0x000fc600078e020e */
[----:B------:R-:W5:Y:S04]  /*1140*/  LDG.E.64 R14, desc[UR4][R24.64+0x78] ;  /* 0x00007804180e7981 */ /* 0x000f68000c1e1b00 */
[----:B------:R-:W5:Y:S01]  /*1150*/  LDG.E.64 R16, desc[UR4][R16.64] ;  /* 0x0000000410107981 */ /* 0x000f62000c1e1b00 */
[----:B--2---:R-:W-:-:S04]  /*1160*/  IMAD R11, R11, R12, RZ ;  /* 0x0000000c0b0b7224 */ /* 0x004fc800078e02ff */
[----:B------:R-:W-:Y:S02]  /*1170*/  IMAD R7, R13, R10, R11 ;  /* 0x0000000a0d077224 */ /* 0x000fe400078e020b */
[----:B------:R-:W-:Y:S02]  /*1180*/  IMAD.WIDE.U32 R10, R10, R12, RZ ;  /* 0x0000000c0a0a7225 */ /* 0x000fe400078e00ff */
[----:B------:R0:W5:Y:S03]  /*1190*/  LDG.E.64 R12, desc[UR4][R24.64+0x70] ;  /* 0x00007004180c7981 */ /* 0x000166000c1e1b00 */
[----:B------:R-:W-:-:S05]  /*11a0*/  IADD3 R11, PT, PT, R11, R7, RZ ;  /* 0x000000070b0b7210 */ /* 0x000fca0007ffe0ff */
[----:B------:R-:W-:Y:S01]  /*11b0*/  IMAD.WIDE.U32 R28, R11, -0x15ce8cd9, RZ ;  /* 0xea3173270b1c7825 */ /* 0x000fe200078e00ff */
[----:B------:R-:W-:-:S03]  /*11c0*/  IADD3 R3, PT, PT, R2, R6, R3 ;  /* 0x0000000602037210 */ /* 0x000fc60007ffe003 */
[-C--:B---3--:R-:W-:Y:S02]  /*11d0*/  IMAD R27, R23, R20.reuse, RZ ;  /* 0x00000014171b7224 */ /* 0x088fe400078e02ff */
[----:B------:R-:W-:-:S04]  /*11e0*/  IMAD.WIDE.U32 R6, R22, R20, RZ ;  /* 0x0000001416067225 */ /* 0x000fc800078e00ff */
[----:B------:R-:W-:Y:S02]  /*11f0*/  IMAD R27, R21, R22, R27 ;  /* 0x00000016151b7224 */ /* 0x000fe400078e021b */
[----:B------:R-:W-:-:S04]  /*1200*/  IMAD.WIDE.U32 R22, R10, -0x15ce8cd9, RZ ;  /* 0xea3173270a167825 */ /* 0x000fc800078e00ff */
[----:B------:R-:W-:Y:S01]  /*1210*/  IMAD.WIDE.U32 R20, P0, R10, -0x2ced6b87, R28 ;  /* 0xd31294790a147825 */ /* 0x000fe2000780001c */
[----:B------:R-:W-:Y:S02]  /*1220*/  IADD3 R7, PT, PT, R7, R27, RZ ;  /* 0x0000001b07077210 */ /* 0x000fe40007ffe0ff */
[----:B------:R-:W-:Y:S02]  /*1230*/  IADD3 RZ, P1, PT, R23, R20, RZ ;  /* 0x0000001417ff7210 */ /* 0x000fe40007f3e0ff */
[----:B------:R-:W-:Y:S02]  /*1240*/  IADD3.X R23, PT, PT, RZ, RZ, RZ, P0, !PT ;  /* 0x000000ffff177210 */ /* 0x000fe400007fe4ff */
[----:B------:R-:W-:Y:S01]  /*1250*/  MOV R22, R21 ;  /* 0x0000001500167202 */ /* 0x000fe20000000f00 */
[----:B------:R-:W-:-:S04]  /*1260*/  IMAD.WIDE.U32 R20, R7, -0x15ce8cd9, RZ ;  /* 0xea31732707147825 */ /* 0x000fc800078e00ff */
[----:B------:R-:W-:-:S05]  /*1270*/  IMAD.WIDE.U32.X R22, R11, -0x2ced6b87, R22, P1 ;  /* 0xd31294790b167825 */ /* 0x000fca00008e0416 */
[----:B0-----:R-:W-:Y:S01]  /*1280*/  SHF.R.U64 R25, R22, 0x15, R23 ;  /* 0x0000001516197819 */ /* 0x001fe20000001217 */
[----:B----4-:R-:W-:-:S04]  /*1290*/  IMAD R11, R9, R18, RZ ;  /* 0x00000012090b7224 */ /* 0x010fc800078e02ff */
[----:B------:R-:W-:Y:S02]  /*12a0*/  IMAD R11, R19, R8, R11 ;  /* 0x00000008130b7224 */ /* 0x000fe400078e020b */
[----:B------:R-:W-:-:S04]  /*12b0*/  IMAD.WIDE.U32 R8, R8, R18, RZ ;  /* 0x0000001208087225 */ /* 0x000fc800078e00ff */
[----:B------:R-:W-:-:S04]  /*12c0*/  IMAD.WIDE.U32 R18, P0, R6, -0x2ced6b87, R20 ;  /* 0xd312947906127825 */ /* 0x000fc80007800014 */
[----:B------:R-:W-:Y:S01]  /*12d0*/  IMAD.WIDE.U32 R22, R6, -0x15ce8cd9, RZ ;  /* 0xea31732706167825 */ /* 0x000fe200078e00ff */
[----:B------:R-:W-:-:S03]  /*12e0*/  IADD3.X R21, PT, PT, RZ, RZ, RZ, P0, !PT ;  /* 0x000000ffff157210 */ /* 0x000fc600007fe4ff */
[----:B------:R-:W-:Y:S01]  /*12f0*/  IMAD R2, R25, -0x26cfb1, R10 ;  /* 0xffd9304f19027824 */ /* 0x000fe200078e020a */
[----:B------:R-:W-:Y:S02]  /*1300*/  IADD3 RZ, P0, PT, R23, R18, RZ ;  /* 0x0000001217ff7210 */ /* 0x000fe40007f1e0ff */
[----:B------:R-:W-:-:S05]  /*1310*/  MOV R20, R19 ;  /* 0x0000001300147202 */ /* 0x000fca0000000f00 */
[----:B------:R-:W-:-:S04]  /*1320*/  IMAD.WIDE.U32.X R18, R7, -0x2ced6b87, R20, P0 ;  /* 0xd312947907127825 */ /* 0x000fc800000e0414 */
[----:B------:R-:W-:-:S04]  /*1330*/  IMAD.WIDE.U32 R20, R8, -0x15ce8cd9, RZ ;  /* 0xea31732708147825 */ /* 0x000fc800078e00ff */
[-C--:B-----5:R-:W-:Y:S01]  /*1340*/  IMAD R25, R5, R12.reuse, RZ ;  /* 0x0000000c05197224 */ /* 0x0a0fe200078e02ff */
[----:B------:R-:W-:Y:S01]  /*1350*/  IADD3 R5, PT, PT, R9, R11, RZ ;  /* 0x0000000b09057210 */ /* 0x000fe20007ffe0ff */
[----:B------:R-:W-:-:S04]  /*1360*/  IMAD.WIDE.U32 R10, R4, R12, RZ ;  /* 0x0000000c040a7225 */ /* 0x000fc800078e00ff */
[----:B------:R-:W-:Y:S02]  /*1370*/  IMAD R25, R13, R4, R25 ;  /* 0x000000040d197224 */ /* 0x000fe400078e0219 */
[----:B------:R-:W-:Y:S02]  /*1380*/  IMAD R9, R17, R14, RZ ;  /* 0x0000000e11097224 */ /* 0x000fe400078e02ff */
[----:B------:R-:W-:Y:S01]  /*1390*/  IMAD.WIDE.U32 R22, R5, -0x15ce8cd9, RZ ;  /* 0xea31732705167825 */ /* 0x000fe200078e00ff */
[----:B------:R-:W-:-:S03]  /*13a0*/  IADD3 R7, PT, PT, R11, R25, RZ ;  /* 0x000000190b077210 */ /* 0x000fc60007ffe0ff */
[----:B------:R-:W-:-:S04]  /*13b0*/  IMAD.WIDE.U32 R12, R16, R14, RZ ;  /* 0x0000000e100c7225 */ /* 0x000fc800078e00ff */
[----:B------:R-:W-:Y:S02]  /*13c0*/  IMAD R9, R15, R16, R9 ;  /* 0x000000100f097224 */ /* 0x000fe400078e0209 */
[----:B------:R-:W-:-:S04]  /*13d0*/  IMAD.WIDE.U32 R14, P2, R8, -0x2ced6b87, R22 ;  /* 0xd3129479080e7825 */ /* 0x000fc80007840016 */
[----:B------:R-:W-:Y:S01]  /*13e0*/  IMAD.WIDE.U32 R16, R7, -0x15ce8cd9, RZ ;  /* 0xea31732707107825 */ /* 0x000fe200078e00ff */
[----:B------:R-:W-:Y:S02]  /*13f0*/  IADD3 R4, PT, PT, R13, R9, RZ ;  /* 0x000000090d047210 */ /* 0x000fe40007ffe0ff */
[----:B------:R-:W-:Y:S01]  /*1400*/  IADD3 RZ, P0, PT, R21, R14, RZ ;  /* 0x0000000e15ff7210 */ /* 0x000fe20007f1e0ff */
[----:B------:R-:W-:Y:S01]  /*1410*/  IMAD.WIDE.U32 R20, R10, -0x15ce8cd9, RZ ;  /* 0xea3173270a147825 */ /* 0x000fe200078e00ff */
[----:B------:R-:W-:-:S03]  /*1420*/  SHF.R.U64 R9, R18, 0x15, R19 ;  /* 0x0000001512097819 */ /* 0x000fc60000001213 */
[----:B------:R-:W-:Y:S01]  /*1430*/  IMAD.WIDE.U32 R16, P1, R10, -0x2ced6b87, R16 ;  /* 0xd31294790a107825 */ /* 0x000fe20007820010 */
[----:B------:R-:W-:-:S03]  /*1440*/  IADD3.X R19, PT, PT, RZ, RZ, RZ, P2, !PT ;  /* 0x000000ffff137210 */ /* 0x000fc600017fe4ff */
[----:B------:R-:W-:Y:S01]  /*1450*/  IMAD.WIDE.U32 R22, R4, -0x15ce8cd9, RZ ;  /* 0xea31732704167825 */ /* 0x000fe200078e00ff */
[----:B------:R-:W-:Y:S02]  /*1460*/  IADD3 RZ, P2, PT, R21, R16, RZ ;  /* 0x0000001015ff7210 */ /* 0x000fe40007f5e0ff */
[----:B------:R-:W-:Y:S01]  /*1470*/  IADD3.X R21, PT, PT, RZ, RZ, RZ, P1, !PT ;  /* 0x000000ffff157210 */ /* 0x000fe20000ffe4ff */
[C---:B------:R-:W-:Y:S01]  /*1480*/  IMAD.WIDE.U32 R24, R12.reuse, -0x15ce8cd9, RZ ;  /* 0xea3173270c187825 */ /* 0x040fe200078e00ff */
[----:B------:R-:W-:Y:S02]  /*1490*/  MOV R18, R15 ;  /* 0x0000000f00127202 */ /* 0x000fe40000000f00 */
[----:B------:R-:W-:Y:S01]  /*14a0*/  MOV R20, R17 ;  /* 0x0000001100147202 */ /* 0x000fe20000000f00 */
[----:B------:R-:W-:-:S04]  /*14b0*/  IMAD.WIDE.U32 R22, P1, R12, -0x2ced6b87, R22 ;  /* 0xd31294790c167825 */ /* 0x000fc80007820016 */
[----:B------:R-:W-:Y:S01]  /*14c0*/  IMAD.WIDE.U32.X R18, R5, -0x2ced6b87, R18, P0 ;  /* 0xd312947905127825 */ /* 0x000fe200000e0412 */
[----:B------:R-:W-:Y:S02]  /*14d0*/  IADD3.X R15, PT, PT, RZ, RZ, RZ, P1, !PT ;  /* 0x000000ffff0f7210 */ /* 0x000fe40000ffe4ff */
[----:B------:R-:W-:Y:S01]  /*14e0*/  IADD3 RZ, P0, PT, R25, R22, RZ ;  /* 0x0000001619ff7210 */ /* 0x000fe20007f1e0ff */
        /* <DEDUP_REMOVED lines=9> */
[----:B------:R-:W-:Y:S01]  /*1580*/  IMAD R10, R21, -0x26cfb1, R10 ;  /* 0xffd9304f150a7824 */ /* 0x000fe200078e020a */
[----:B------:R-:W0:Y:S03]  /*1590*/  LDC.64 R4, c[0x0][0x380] ;  /* 0x0000e000ff047b82 */ /* 0x000e260000000a00 */
[----:B------:R-:W-:Y:S01]  /*15a0*/  IMAD R13, R13, -0x26cfb1, R12 ;  /* 0xffd9304f0d0d7824 */ /* 0x000fe200078e020c */
[----:B------:R-:W-:-:S04]  /*15b0*/  IADD3 R2, PT, PT, R10, R2, R9 ;  /* 0x000000020a027210 */ /* 0x000fc80007ffe009 */
[----:B------:R-:W-:-:S05]  /*15c0*/  IADD3 R2, PT, PT, R2, R13, RZ ;  /* 0x0000000d02027210 */ /* 0x000fca0007ffe0ff */
[----:B------:R-:W-:-:S05]  /*15d0*/  IMAD.HI.U32 R3, R2, 0x69894a3d, RZ ;  /* 0x69894a3d02037827 */ /* 0x000fca00078e00ff */
[----:B------:R-:W-:-:S05]  /*15e0*/  SHF.R.U32.HI R3, RZ, 0x14, R3 ;  /* 0x00000014ff037819 */ /* 0x000fca0000011603 */
[----:B------:R-:W-:Y:S02]  /*15f0*/  IMAD R2, R3, -0x26cfb1, R2 ;  /* 0xffd9304f03027824 */ /* 0x000fe400078e0202 */
[----:B------:R-:W-:Y:S02]  /*1600*/  HFMA2 R3, -RZ, RZ, 0, 0 ;  /* 0x00000000ff037431 */ /* 0x000fe400000001ff */
[----:B0-----:R-:W-:-:S05]  /*1610*/  IMAD.WIDE R4, R0, 0x8, R4 ;  /* 0x0000000800047825 */ /* 0x001fca00078e0204 */
[----:B------:R-:W-:Y:S01]  /*1620*/  STG.E.64 desc[UR4][R4.64], R2 ;  /* 0x0000000204007986 */ /* 0x000fe2000c101b04 */
[----:B------:R-:W-:Y:S05]  /*1630*/  EXIT ;  /* 0x000000000000794d */ /* 0x000fea0003800000 */
.L_x_2:
        /* <DEDUP_REMOVED lines=12> */
.L_x_5:


//--------------------- .nv.shared.reserved.0     --------------------------
	.section	.nv.shared.reserved.0,"aw",@nobits
	.weak		__nv_reservedSMEM_offset_0_alias
	.size		__nv_reservedSMEM_offset_0_alias, 0, 64
	.other		__nv_reservedSMEM_offset_0_alias,@"STO_CUDA_RESERVED_SHARED STV_DEFAULT"
__nv_reservedSMEM_offset_0_alias:
	.zero		0
	.zero		64


//--------------------- .nv.constant0._Z16multiply_vectorsPyS_S_ --------------------------
	.section	.nv.constant0._Z16multiply_vectorsPyS_S_,"a",@progbits
	.sectionflags	@""
	.align	4
.nv.constant0._Z16multiply_vectorsPyS_S_:
	.zero		920


//--------------------- .nv.constant0._Z15calc_revert_fftPyS_S_y --------------------------
	.section	.nv.constant0._Z15calc_revert_fftPyS_S_y,"a",@progbits
	.sectionflags	@""
	.align	4
.nv.constant0._Z15calc_revert_fftPyS_S_y:
	.zero		928


//--------------------- .nv.constant0._Z8calc_fftPyS_S_ --------------------------
	.section	.nv.constant0._Z8calc_fftPyS_S_,"a",@progbits
	.sectionflags	@""
	.align	4
.nv.constant0._Z8calc_fftPyS_S_:
	.zero		920


//--------------------- SYMBOLS --------------------------

	.type		.nv.reservedSmem.offset0,@object
	.size		.nv.reservedSmem.offset0,0x4
